//
// Generated by NVIDIA NVVM Compiler
//
// Compiler Build ID: CL-36424714
// Cuda compilation tools, release 13.0, V13.0.88
// Based on NVVM 20.0.0
//

.version 9.0
.target sm_100
.address_size 64

	// .globl	_Z6tc_mmaP6__halfS0_PfS1_iii
// _ZZ6tc_mmaP6__halfS0_PfS1_iiiE8A_shared has been demoted
// _ZZ6tc_mmaP6__halfS0_PfS1_iiiE8B_shared has been demoted

.visible .entry _Z6tc_mmaP6__halfS0_PfS1_iii(
	.param .u64 .ptr .align 1 _Z6tc_mmaP6__halfS0_PfS1_iii_param_0,
	.param .u64 .ptr .align 1 _Z6tc_mmaP6__halfS0_PfS1_iii_param_1,
	.param .u64 .ptr .align 1 _Z6tc_mmaP6__halfS0_PfS1_iii_param_2,
	.param .u64 .ptr .align 1 _Z6tc_mmaP6__halfS0_PfS1_iii_param_3,
	.param .u32 _Z6tc_mmaP6__halfS0_PfS1_iii_param_4,
	.param .u32 _Z6tc_mmaP6__halfS0_PfS1_iii_param_5,
	.param .u32 _Z6tc_mmaP6__halfS0_PfS1_iii_param_6
)
{
	.reg .pred 	%p<59>;
	.reg .b16 	%rs<61>;
	.reg .b32 	%r<210>;
	.reg .b32 	%f<89>;
	.reg .b64 	%rd<99>;
	// demoted variable
	.shared .align 2 .b8 _ZZ6tc_mmaP6__halfS0_PfS1_iiiE8A_shared[1024];
	// demoted variable
	.shared .align 2 .b8 _ZZ6tc_mmaP6__halfS0_PfS1_iiiE8B_shared[1024];
	ld.param.u64 	%rd15, [_Z6tc_mmaP6__halfS0_PfS1_iii_param_0];
	ld.param.u64 	%rd18, [_Z6tc_mmaP6__halfS0_PfS1_iii_param_2];
	ld.param.u32 	%r59, [_Z6tc_mmaP6__halfS0_PfS1_iii_param_4];
	ld.param.u32 	%r62, [_Z6tc_mmaP6__halfS0_PfS1_iii_param_5];
	ld.param.u32 	%r61, [_Z6tc_mmaP6__halfS0_PfS1_iii_param_6];
	cvta.to.global.u64 	%rd1, %rd18;
	cvta.to.global.u64 	%rd2, %rd15;
	mov.u32 	%r1, %tid.x;
	mov.u32 	%r2, %tid.y;
	shl.b32 	%r63, %r2, 4;
	add.s32 	%r64, %r63, %r1;
	shr.u32 	%r65, %r64, 3;
	and.b32  	%r3, %r65, 4080;
	shr.u32 	%r66, %r64, 2;
	and.b32  	%r4, %r66, 24;
	mov.u32 	%r67, %ctaid.y;
	shl.b32 	%r5, %r67, 5;
	mov.u32 	%r68, %ctaid.x;
	shl.b32 	%r6, %r68, 5;
	and.b32  	%r7, %r66, 7;
	and.b32  	%r8, %r1, 3;
	shl.b32 	%r69, %r1, 1;
	and.b32  	%r70, %r69, 6;
	add.s32 	%r71, %r3, %r5;
	or.b32  	%r72, %r70, %r6;
	or.b32  	%r73, %r72, %r4;
	or.b32  	%r10, %r71, %r7;
	setp.lt.s32 	%p5, %r10, %r59;
	setp.lt.s32 	%p6, %r73, %r62;
	and.pred  	%p1, %p5, %p6;
	mov.f32 	%f88, 0f00000000;
	@%p1 bra 	$L__BB0_1;
	bra.uni 	$L__BB0_2;
$L__BB0_1:
	mad.lo.s32 	%r74, %r10, %r62, %r73;
	mul.wide.s32 	%rd19, %r74, 4;
	add.s64 	%rd20, %rd1, %rd19;
	ld.global.f32 	%f88, [%rd20];
$L__BB0_2:
	setp.lt.s32 	%p7, %r10, %r59;
	add.s32 	%r24, %r73, 1;
	setp.lt.s32 	%p8, %r24, %r62;
	and.pred  	%p2, %p7, %p8;
	mov.f32 	%f87, 0f00000000;
	not.pred 	%p9, %p2;
	@%p9 bra 	$L__BB0_4;
	mul.lo.s32 	%r75, %r10, %r62;
	cvt.s64.s32 	%rd21, %r75;
	cvt.s64.s32 	%rd22, %r73;
	add.s64 	%rd23, %rd21, %rd22;
	shl.b64 	%rd24, %rd23, 2;
	add.s64 	%rd25, %rd1, %rd24;
	ld.global.f32 	%f87, [%rd25+4];
$L__BB0_4:
	setp.lt.s32 	%p10, %r73, %r62;
	add.s32 	%r25, %r10, 8;
	setp.lt.s32 	%p11, %r25, %r59;
	and.pred  	%p3, %p11, %p10;
	mov.f32 	%f86, 0f00000000;
	not.pred 	%p12, %p3;
	@%p12 bra 	$L__BB0_6;
	mad.lo.s32 	%r76, %r25, %r62, %r73;
	mul.wide.s32 	%rd26, %r76, 4;
	add.s64 	%rd27, %rd1, %rd26;
	ld.global.f32 	%f86, [%rd27];
$L__BB0_6:
	setp.lt.s32 	%p13, %r25, %r59;
	setp.lt.s32 	%p14, %r24, %r62;
	and.pred  	%p4, %p13, %p14;
	mov.f32 	%f85, 0f00000000;
	not.pred 	%p15, %p4;
	@%p15 bra 	$L__BB0_8;
	mul.lo.s32 	%r77, %r25, %r62;
	cvt.s64.s32 	%rd28, %r77;
	cvt.s64.s32 	%rd29, %r73;
	add.s64 	%rd30, %rd28, %rd29;
	shl.b64 	%rd31, %rd30, 2;
	add.s64 	%rd32, %rd1, %rd31;
	ld.global.f32 	%f85, [%rd32+4];
$L__BB0_8:
	setp.gt.s32 	%p16, %r61, 0;
	@%p16 bra 	$L__BB0_9;
	bra.uni 	$L__BB0_28;
$L__BB0_9:
	shl.b32 	%r79, %r2, 6;
	mov.u32 	%r80, _ZZ6tc_mmaP6__halfS0_PfS1_iiiE8B_shared;
	add.s32 	%r81, %r80, %r79;
	add.s32 	%r82, %r3, %r7;
	shl.b32 	%r83, %r82, 5;
	mov.u32 	%r84, _ZZ6tc_mmaP6__halfS0_PfS1_iiiE8A_shared;
	add.s32 	%r85, %r84, %r83;
	shl.b32 	%r86, %r8, 2;
	add.s32 	%r11, %r85, %r86;
	shl.b32 	%r87, %r8, 7;
	add.s32 	%r88, %r80, %r87;
	add.s32 	%r89, %r4, %r7;
	shl.b32 	%r90, %r89, 1;
	add.s32 	%r12, %r88, %r90;
	setp.lt.u32 	%p17, %r61, 17;
	add.s32 	%r13, %r81, %r69;
	mov.b32 	%r209, 0;
	@%p17 bra 	$L__BB0_14;
	add.s32 	%r93, %r61, -1;
	shr.u32 	%r94, %r93, 4;
	add.s32 	%r95, %r94, 1;
	add.s32 	%r14, %r2, %r5;
	mul.lo.s32 	%r96, %r14, %r61;
	add.s32 	%r15, %r14, 16;
	mul.lo.s32 	%r97, %r15, %r61;
	add.s32 	%r16, %r1, %r6;
	cvt.u64.u32 	%rd33, %r1;
	cvt.u64.u32 	%rd34, %r97;
	add.s64 	%rd35, %rd33, %rd34;
	shl.b64 	%rd36, %rd35, 1;
	add.s64 	%rd37, %rd36, %rd2;
	add.s64 	%rd98, %rd37, 32;
	cvt.u64.u32 	%rd38, %r96;
	add.s64 	%rd39, %rd33, %rd38;
	shl.b64 	%rd40, %rd39, 1;
	add.s64 	%rd41, %rd40, %rd2;
	add.s64 	%rd97, %rd41, 32;
	add.s32 	%r206, %r1, %r97;
	add.s32 	%r205, %r1, %r96;
	add.s32 	%r98, %r2, 16;
	mul.lo.s32 	%r203, %r62, %r98;
	add.s32 	%r202, %r16, %r203;
	mul.lo.s32 	%r201, %r2, %r62;
	add.s32 	%r200, %r16, %r201;
	and.b32  	%r99, %r95, 536870910;
	neg.s32 	%r199, %r99;
	mov.b32 	%r208, 16;
	mov.u32 	%r204, %r2;
	mov.u32 	%r207, %r1;
$L__BB0_11:
	ld.param.u64 	%rd91, [_Z6tc_mmaP6__halfS0_PfS1_iii_param_0];
	cvta.to.global.u64 	%rd7, %rd91;
	setp.lt.s32 	%p18, %r14, %r59;
	setp.lt.s32 	%p19, %r207, %r61;
	and.pred  	%p20, %p18, %p19;
	@%p20 bra 	$L__BB0_12;
	bra.uni 	$L__BB0_37;
$L__BB0_12:
	mul.wide.u32 	%rd42, %r205, 2;
	add.s64 	%rd43, %rd7, %rd42;
	ld.global.u16 	%rs53, [%rd43];
	bra.uni 	$L__BB0_38;
$L__BB0_13:
	add.s32 	%r209, %r208, -16;
$L__BB0_14:
	add.s32 	%r159, %r61, -1;
	and.b32  	%r160, %r159, 16;
	setp.ne.s32 	%p43, %r160, 0;
	@%p43 bra 	$L__BB0_28;
	ld.param.u64 	%rd92, [_Z6tc_mmaP6__halfS0_PfS1_iii_param_0];
	cvta.to.global.u64 	%rd8, %rd92;
	add.s32 	%r38, %r209, %r1;
	setp.lt.s32 	%p44, %r38, %r61;
	add.s32 	%r39, %r2, %r5;
	setp.lt.s32 	%p45, %r39, %r59;
	and.pred  	%p46, %p45, %p44;
	@%p46 bra 	$L__BB0_17;
	mov.f32 	%f61, 0f00000000;
	// begin inline asm
	{  cvt.rn.f16.f32 %rs49, %f61;}

	// end inline asm
	bra.uni 	$L__BB0_18;
$L__BB0_17:
	mad.lo.s32 	%r162, %r39, %r61, %r38;
	mul.wide.u32 	%rd64, %r162, 2;
	add.s64 	%rd65, %rd8, %rd64;
	ld.global.u16 	%rs49, [%rd65];
$L__BB0_18:
	setp.lt.s32 	%p47, %r38, %r61;
	shl.b32 	%r163, %r1, 1;
	mov.u32 	%r164, _ZZ6tc_mmaP6__halfS0_PfS1_iiiE8A_shared;
	add.s32 	%r165, %r164, %r163;
	shl.b32 	%r166, %r2, 5;
	add.s32 	%r40, %r165, %r166;
	st.shared.u16 	[%r40], %rs49;
	add.s32 	%r41, %r39, 16;
	setp.lt.s32 	%p48, %r41, %r59;
	and.pred  	%p49, %p48, %p47;
	@%p49 bra 	$L__BB0_20;
	mov.f32 	%f62, 0f00000000;
	// begin inline asm
	{  cvt.rn.f16.f32 %rs50, %f62;}

	// end inline asm
	bra.uni 	$L__BB0_21;
$L__BB0_20:
	mad.lo.s32 	%r167, %r41, %r61, %r38;
	mul.wide.u32 	%rd66, %r167, 2;
	add.s64 	%rd67, %rd8, %rd66;
	ld.global.u16 	%rs50, [%rd67];
$L__BB0_21:
	ld.param.u64 	%rd95, [_Z6tc_mmaP6__halfS0_PfS1_iii_param_1];
	cvta.to.global.u64 	%rd9, %rd95;
	st.shared.u16 	[%r40+512], %rs50;
	add.s32 	%r42, %r209, %r2;
	setp.lt.s32 	%p50, %r42, %r61;
	mul.lo.s32 	%r43, %r42, %r62;
	add.s32 	%r44, %r1, %r6;
	setp.lt.s32 	%p51, %r44, %r62;
	and.pred  	%p52, %p50, %p51;
	@%p52 bra 	$L__BB0_23;
	mov.f32 	%f63, 0f00000000;
	// begin inline asm
	{  cvt.rn.f16.f32 %rs51, %f63;}

	// end inline asm
	bra.uni 	$L__BB0_24;
$L__BB0_23:
	add.s32 	%r169, %r44, %r43;
	mul.wide.s32 	%rd68, %r169, 2;
	add.s64 	%rd69, %rd9, %rd68;
	ld.global.u16 	%rs51, [%rd69];
$L__BB0_24:
	setp.lt.s32 	%p53, %r42, %r61;
	st.shared.u16 	[%r13], %rs51;
	add.s32 	%r170, %r44, 16;
	setp.lt.s32 	%p54, %r170, %r62;
	and.pred  	%p55, %p53, %p54;
	@%p55 bra 	$L__BB0_26;
	mov.f32 	%f64, 0f00000000;
	// begin inline asm
	{  cvt.rn.f16.f32 %rs52, %f64;}

	// end inline asm
	bra.uni 	$L__BB0_27;
$L__BB0_26:
	cvt.s64.s32 	%rd70, %r43;
	cvt.s64.s32 	%rd71, %r6;
	cvt.u64.u32 	%rd72, %r1;
	add.s64 	%rd73, %rd72, %rd71;
	add.s64 	%rd74, %rd73, %rd70;
	shl.b64 	%rd75, %rd74, 1;
	add.s64 	%rd76, %rd9, %rd75;
	ld.global.u16 	%rs52, [%rd76+32];
$L__BB0_27:
	st.shared.u16 	[%r13+32], %rs52;
	bar.sync 	0;
	ld.shared.u16 	%r177, [%r11];
	ld.shared.u16 	%r178, [%r11+256];
	ld.shared.u16 	%r179, [%r11+16];
	ld.shared.u16 	%r180, [%r11+272];
	ld.shared.u16 	%r181, [%r12];
	ld.shared.u16 	%r182, [%r12+512];
	ld.shared.u16 	%r183, [%r11+2];
	shl.b32 	%r184, %r183, 16;
	or.b32  	%r171, %r184, %r177;
	ld.shared.u16 	%r185, [%r11+258];
	shl.b32 	%r186, %r185, 16;
	or.b32  	%r172, %r186, %r178;
	ld.shared.u16 	%r187, [%r11+18];
	shl.b32 	%r188, %r187, 16;
	or.b32  	%r173, %r188, %r179;
	ld.shared.u16 	%r189, [%r11+274];
	shl.b32 	%r190, %r189, 16;
	or.b32  	%r174, %r190, %r180;
	ld.shared.u16 	%r191, [%r12+64];
	shl.b32 	%r192, %r191, 16;
	or.b32  	%r175, %r192, %r181;
	ld.shared.u16 	%r193, [%r12+576];
	shl.b32 	%r194, %r193, 16;
	or.b32  	%r176, %r194, %r182;
	// begin inline asm
	mma.sync.aligned.m16n8k16.row.col.f32.f16.f16.f32 {%f88, %f87, %f86, %f85}, {%r171, %r172, %r173, %r174}, {%r175, %r176}, {%f88, %f87, %f86, %f85};

	// end inline asm
$L__BB0_28:
	ld.param.u64 	%rd96, [_Z6tc_mmaP6__halfS0_PfS1_iii_param_3];
	cvta.to.global.u64 	%rd10, %rd96;
	@%p1 bra 	$L__BB0_29;
	bra.uni 	$L__BB0_30;
$L__BB0_29:
	mad.lo.s32 	%r195, %r10, %r62, %r73;
	mul.wide.s32 	%rd77, %r195, 4;
	add.s64 	%rd78, %rd10, %rd77;
	st.global.f32 	[%rd78], %f88;
$L__BB0_30:
	@%p9 bra 	$L__BB0_32;
	mul.lo.s32 	%r196, %r10, %r62;
	cvt.s64.s32 	%rd79, %r196;
	cvt.s64.s32 	%rd80, %r73;
	add.s64 	%rd81, %rd79, %rd80;
	shl.b64 	%rd82, %rd81, 2;
	add.s64 	%rd83, %rd10, %rd82;
	st.global.f32 	[%rd83+4], %f87;
$L__BB0_32:
	@%p12 bra 	$L__BB0_34;
	mad.lo.s32 	%r197, %r25, %r62, %r73;
	mul.wide.s32 	%rd84, %r197, 4;
	add.s64 	%rd85, %rd10, %rd84;
	st.global.f32 	[%rd85], %f86;
$L__BB0_34:
	@%p15 bra 	$L__BB0_36;
	mul.lo.s32 	%r198, %r25, %r62;
	cvt.s64.s32 	%rd86, %r198;
	cvt.s64.s32 	%rd87, %r73;
	add.s64 	%rd88, %rd86, %rd87;
	shl.b64 	%rd89, %rd88, 2;
	add.s64 	%rd90, %rd10, %rd89;
	st.global.f32 	[%rd90+4], %f85;
$L__BB0_36:
	ret;
$L__BB0_37:
	mov.f32 	%f37, 0f00000000;
	// begin inline asm
	{  cvt.rn.f16.f32 %rs53, %f37;}

	// end inline asm
$L__BB0_38:
	setp.lt.s32 	%p21, %r207, %r61;
	setp.lt.s32 	%p22, %r15, %r59;
	shl.b32 	%r100, %r1, 1;
	mov.u32 	%r101, _ZZ6tc_mmaP6__halfS0_PfS1_iiiE8A_shared;
	add.s32 	%r102, %r101, %r100;
	shl.b32 	%r103, %r2, 5;
	add.s32 	%r45, %r102, %r103;
	st.shared.u16 	[%r45], %rs53;
	and.pred  	%p23, %p22, %p21;
	@%p23 bra 	$L__BB0_40;
	mov.f32 	%f38, 0f00000000;
	// begin inline asm
	{  cvt.rn.f16.f32 %rs54, %f38;}

	// end inline asm
	bra.uni 	$L__BB0_41;
$L__BB0_40:
	mul.wide.u32 	%rd44, %r206, 2;
	add.s64 	%rd45, %rd7, %rd44;
	ld.global.u16 	%rs54, [%rd45];
$L__BB0_41:
	ld.param.u64 	%rd93, [_Z6tc_mmaP6__halfS0_PfS1_iii_param_1];
	cvta.to.global.u64 	%rd11, %rd93;
	setp.ge.s32 	%p24, %r16, %r62;
	st.shared.u16 	[%r45+512], %rs54;
	setp.ge.s32 	%p25, %r204, %r61;
	or.pred  	%p26, %p25, %p24;
	@%p26 bra 	$L__BB0_43;
	mul.wide.s32 	%rd46, %r200, 2;
	add.s64 	%rd47, %rd11, %rd46;
	ld.global.u16 	%rs55, [%rd47];
	bra.uni 	$L__BB0_44;
$L__BB0_43:
	mov.f32 	%f39, 0f00000000;
	// begin inline asm
	{  cvt.rn.f16.f32 %rs55, %f39;}

	// end inline asm
$L__BB0_44:
	setp.lt.s32 	%p27, %r204, %r61;
	add.s32 	%r104, %r16, 16;
	setp.lt.s32 	%p28, %r104, %r62;
	st.shared.u16 	[%r13], %rs55;
	and.pred  	%p29, %p27, %p28;
	@%p29 bra 	$L__BB0_46;
	mov.f32 	%f40, 0f00000000;
	// begin inline asm
	{  cvt.rn.f16.f32 %rs56, %f40;}

	// end inline asm
	bra.uni 	$L__BB0_47;
$L__BB0_46:
	cvt.s64.s32 	%rd48, %r201;
	cvt.s64.s32 	%rd49, %r6;
	cvt.u64.u32 	%rd50, %r1;
	add.s64 	%rd51, %rd50, %rd49;
	add.s64 	%rd52, %rd51, %rd48;
	shl.b64 	%rd53, %rd52, 1;
	add.s64 	%rd54, %rd11, %rd53;
	ld.global.u16 	%rs56, [%rd54+32];
$L__BB0_47:
	setp.lt.s32 	%p30, %r14, %r59;
	st.shared.u16 	[%r13+32], %rs56;
	bar.sync 	0;
	ld.shared.u16 	%r111, [%r11];
	ld.shared.u16 	%r112, [%r11+256];
	ld.shared.u16 	%r113, [%r11+16];
	ld.shared.u16 	%r114, [%r11+272];
	ld.shared.u16 	%r115, [%r12];
	ld.shared.u16 	%r116, [%r12+512];
	ld.shared.u16 	%r117, [%r11+2];
	shl.b32 	%r118, %r117, 16;
	or.b32  	%r105, %r118, %r111;
	ld.shared.u16 	%r119, [%r11+258];
	shl.b32 	%r120, %r119, 16;
	or.b32  	%r106, %r120, %r112;
	ld.shared.u16 	%r121, [%r11+18];
	shl.b32 	%r122, %r121, 16;
	or.b32  	%r107, %r122, %r113;
	ld.shared.u16 	%r123, [%r11+274];
	shl.b32 	%r124, %r123, 16;
	or.b32  	%r108, %r124, %r114;
	ld.shared.u16 	%r125, [%r12+64];
	shl.b32 	%r126, %r125, 16;
	or.b32  	%r109, %r126, %r115;
	ld.shared.u16 	%r127, [%r12+576];
	shl.b32 	%r128, %r127, 16;
	or.b32  	%r110, %r128, %r116;
	// begin inline asm
	mma.sync.aligned.m16n8k16.row.col.f32.f16.f16.f32 {%f41, %f42, %f43, %f44}, {%r105, %r106, %r107, %r108}, {%r109, %r110}, {%f88, %f87, %f86, %f85};

	// end inline asm
	add.s32 	%r46, %r207, 16;
	setp.lt.s32 	%p31, %r46, %r61;
	and.pred  	%p32, %p30, %p31;
	@%p32 bra 	$L__BB0_49;
	mov.f32 	%f49, 0f00000000;
	// begin inline asm
	{  cvt.rn.f16.f32 %rs57, %f49;}

	// end inline asm
	bra.uni 	$L__BB0_50;
$L__BB0_49:
	ld.global.u16 	%rs57, [%rd97];
$L__BB0_50:
	setp.lt.s32 	%p33, %r46, %r61;
	setp.lt.s32 	%p34, %r15, %r59;
	shl.b32 	%r129, %r1, 1;
	mov.u32 	%r130, _ZZ6tc_mmaP6__halfS0_PfS1_iiiE8A_shared;
	add.s32 	%r131, %r130, %r129;
	shl.b32 	%r132, %r2, 5;
	add.s32 	%r47, %r131, %r132;
	st.shared.u16 	[%r47], %rs57;
	and.pred  	%p35, %p34, %p33;
	@%p35 bra 	$L__BB0_52;
	mov.f32 	%f50, 0f00000000;
	// begin inline asm
	{  cvt.rn.f16.f32 %rs58, %f50;}

	// end inline asm
	bra.uni 	$L__BB0_53;
$L__BB0_52:
	ld.global.u16 	%rs58, [%rd98];
$L__BB0_53:
	ld.param.u64 	%rd94, [_Z6tc_mmaP6__halfS0_PfS1_iii_param_1];
	cvta.to.global.u64 	%rd12, %rd94;
	setp.lt.s32 	%p36, %r16, %r62;
	st.shared.u16 	[%r47+512], %rs58;
	add.s32 	%r48, %r204, 16;
	setp.lt.s32 	%p37, %r48, %r61;
	and.pred  	%p38, %p37, %p36;
	@%p38 bra 	$L__BB0_55;
	mov.f32 	%f51, 0f00000000;
	// begin inline asm
	{  cvt.rn.f16.f32 %rs59, %f51;}

	// end inline asm
	bra.uni 	$L__BB0_56;
$L__BB0_55:
	mul.wide.s32 	%rd55, %r202, 2;
	add.s64 	%rd56, %rd12, %rd55;
	ld.global.u16 	%rs59, [%rd56];
$L__BB0_56:
	setp.lt.s32 	%p39, %r48, %r61;
	add.s32 	%r133, %r16, 16;
	setp.lt.s32 	%p40, %r133, %r62;
	st.shared.u16 	[%r13], %rs59;
	and.pred  	%p41, %p39, %p40;
	@%p41 bra 	$L__BB0_58;
	mov.f32 	%f52, 0f00000000;
	// begin inline asm
	{  cvt.rn.f16.f32 %rs60, %f52;}

	// end inline asm
	bra.uni 	$L__BB0_59;
$L__BB0_58:
	cvt.s64.s32 	%rd57, %r203;
	cvt.s64.s32 	%rd58, %r6;
	cvt.u64.u32 	%rd59, %r1;
	add.s64 	%rd60, %rd59, %rd58;
	add.s64 	%rd61, %rd60, %rd57;
	shl.b64 	%rd62, %rd61, 1;
	add.s64 	%rd63, %rd12, %rd62;
	ld.global.u16 	%rs60, [%rd63+32];
$L__BB0_59:
	st.shared.u16 	[%r13+32], %rs60;
	bar.sync 	0;
	ld.shared.u16 	%r140, [%r11];
	ld.shared.u16 	%r141, [%r11+256];
	ld.shared.u16 	%r142, [%r11+16];
	ld.shared.u16 	%r143, [%r11+272];
	ld.shared.u16 	%r144, [%r12];
	ld.shared.u16 	%r145, [%r12+512];
	ld.shared.u16 	%r146, [%r11+2];
	shl.b32 	%r147, %r146, 16;
	or.b32  	%r134, %r147, %r140;
	ld.shared.u16 	%r148, [%r11+258];
	shl.b32 	%r149, %r148, 16;
	or.b32  	%r135, %r149, %r141;
	ld.shared.u16 	%r150, [%r11+18];
	shl.b32 	%r151, %r150, 16;
	or.b32  	%r136, %r151, %r142;
	ld.shared.u16 	%r152, [%r11+274];
	shl.b32 	%r153, %r152, 16;
	or.b32  	%r137, %r153, %r143;
	ld.shared.u16 	%r154, [%r12+64];
	shl.b32 	%r155, %r154, 16;
	or.b32  	%r138, %r155, %r144;
	ld.shared.u16 	%r156, [%r12+576];
	shl.b32 	%r157, %r156, 16;
	or.b32  	%r139, %r157, %r145;
	// begin inline asm
	mma.sync.aligned.m16n8k16.row.col.f32.f16.f16.f32 {%f88, %f87, %f86, %f85}, {%r134, %r135, %r136, %r137}, {%r138, %r139}, {%f41, %f42, %f43, %f44};

	// end inline asm
	add.s32 	%r208, %r208, 32;
	add.s64 	%rd98, %rd98, 64;
	add.s64 	%rd97, %rd97, 64;
	add.s32 	%r207, %r207, 32;
	add.s32 	%r206, %r206, 32;
	add.s32 	%r205, %r205, 32;
	add.s32 	%r204, %r204, 32;
	shl.b32 	%r158, %r62, 5;
	add.s32 	%r203, %r203, %r158;
	add.s32 	%r202, %r202, %r158;
	add.s32 	%r201, %r201, %r158;
	add.s32 	%r200, %r200, %r158;
	add.s32 	%r199, %r199, 2;
	setp.eq.s32 	%p42, %r199, 0;
	@%p42 bra 	$L__BB0_13;
	bra.uni 	$L__BB0_11;

}


// ===== COMPILED SASS (sm_100) =====

	.target	sm_100

	.elftype	@"ET_EXEC"


//--------------------- .note.nv.tkinfo           --------------------------
	.section	.note.nv.tkinfo,"",@"SHT_NOTE"
	.sectionflags	@"SHF_NOTE_NV_TKINFO"
	.tkinfo
        /*0018*/ 	.word	0x00000002
        /*0030*/ 	.string	""
        /*0030*/ 	.string	"ptxas"
        /*0030*/ 	.string	"Cuda compilation tools, release 13.0, V13.0.88"
        /*0030*/ 	.string	"Build cuda_13.0.r13.0/compiler.36424714_0"
        /*0030*/ 	.string	"-arch sm_100 -m 64 "



//--------------------- .note.nv.cuinfo           --------------------------
	.section	.note.nv.cuinfo,"",@"SHT_NOTE"
	.sectionflags	@"SHF_NOTE_NV_CUINFO"
        /*0018*/ 	.short	0x0002
        /*001a*/ 	.short	0x0064
        /*001c*/ 	.short	0x0082
	.zero		2


//--------------------- .nv.info                  --------------------------
	.section	.nv.info,"",@"SHT_CUDA_INFO"
	.align	4


	//----- nvinfo : EIATTR_REGCOUNT
	.align		4
        /*0000*/ 	.byte	0x04, 0x2f
        /*0002*/ 	.short	(.L_1 - .L_0)
	.align		4
.L_0:
        /*0004*/ 	.word	index@(_Z6tc_mmaP6__halfS0_PfS1_iii)
        /*0008*/ 	.word	0x00000028


	//----- nvinfo : EIATTR_FRAME_SIZE
	.align		4
.L_1:
        /*000c*/ 	.byte	0x04, 0x11
        /*000e*/ 	.short	(.L_3 - .L_2)
	.align		4
.L_2:
        /*0010*/ 	.word	index@(_Z6tc_mmaP6__halfS0_PfS1_iii)
        /*0014*/ 	.word	0x00000000


	//----- nvinfo : EIATTR_MIN_STACK_SIZE
	.align		4
.L_3:
        /*0018*/ 	.byte	0x04, 0x12
        /*001a*/ 	.short	(.L_5 - .L_4)
	.align		4
.L_4:
        /*001c*/ 	.word	index@(_Z6tc_mmaP6__halfS0_PfS1_iii)
        /*0020*/ 	.word	0x00000000
.L_5:


//--------------------- .nv.compat                --------------------------
	.section	.nv.compat,"",@"SHT_CUDA_COMPAT_INFO"
	.align	4
        /*0000*/ 	.byte	0x02, 0x09, 0x00, 0x00, 0x02, 0x02, 0x01, 0x00, 0x02, 0x05, 0x05, 0x00, 0x03, 0x07, 0x01, 0x01
        /*0010*/ 	.byte	0x02, 0x03, 0x00, 0x00, 0x02, 0x06, 0x01, 0x00, 0x04, 0x0b, 0x08, 0x00, 0x09, 0x00, 0x00, 0x00
        /*0020*/ 	.byte	0x00, 0x00, 0x00, 0x00


//--------------------- .nv.info._Z6tc_mmaP6__halfS0_PfS1_iii --------------------------
	.section	.nv.info._Z6tc_mmaP6__halfS0_PfS1_iii,"",@"SHT_CUDA_INFO"
	.sectionflags	@""
	.align	4


	//----- nvinfo : EIATTR_CUDA_API_VERSION
	.align		4
        /*0000*/ 	.byte	0x04, 0x37
        /*0002*/ 	.short	(.L_7 - .L_6)
.L_6:
        /*0004*/ 	.word	0x00000082


	//----- nvinfo : EIATTR_KPARAM_INFO
	.align		4
.L_7:
        /*0008*/ 	.byte	0x04, 0x17
        /*000a*/ 	.short	(.L_9 - .L_8)
.L_8:
        /*000c*/ 	.word	0x00000000
        /*0010*/ 	.short	0x0006
        /*0012*/ 	.short	0x0028
        /*0014*/ 	.byte	0x00, 0xf0, 0x11, 0x00


	//----- nvinfo : EIATTR_KPARAM_INFO
	.align		4
.L_9:
        /*0018*/ 	.byte	0x04, 0x17
        /*001a*/ 	.short	(.L_11 - .L_10)
.L_10:
        /*001c*/ 	.word	0x00000000
        /*0020*/ 	.short	0x0005
        /*0022*/ 	.short	0x0024
        /*0024*/ 	.byte	0x00, 0xf0, 0x11, 0x00


	//----- nvinfo : EIATTR_KPARAM_INFO
	.align		4
.L_11:
        /*0028*/ 	.byte	0x04, 0x17
        /*002a*/ 	.short	(.L_13 - .L_12)
.L_12:
        /*002c*/ 	.word	0x00000000
        /*0030*/ 	.short	0x0004
        /*0032*/ 	.short	0x0020
        /*0034*/ 	.byte	0x00, 0xf0, 0x11, 0x00


	//----- nvinfo : EIATTR_KPARAM_INFO
	.align		4
.L_13:
        /*0038*/ 	.byte	0x04, 0x17
        /*003a*/ 	.short	(.L_15 - .L_14)
.L_14:
        /*003c*/ 	.word	0x00000000
        /*0040*/ 	.short	0x0003
        /*0042*/ 	.short	0x0018
        /*0044*/ 	.byte	0x00, 0xf5, 0x21, 0x00


	//----- nvinfo : EIATTR_KPARAM_INFO
	.align		4
.L_15:
        /*0048*/ 	.byte	0x04, 0x17
        /*004a*/ 	.short	(.L_17 - .L_16)
.L_16:
        /*004c*/ 	.word	0x00000000
        /*0050*/ 	.short	0x0002
        /*0052*/ 	.short	0x0010
        /*0054*/ 	.byte	0x00, 0xf5, 0x21, 0x00


	//----- nvinfo : EIATTR_KPARAM_INFO
	.align		4
.L_17:
        /*0058*/ 	.byte	0x04, 0x17
        /*005a*/ 	.short	(.L_19 - .L_18)
.L_18:
        /*005c*/ 	.word	0x00000000
        /*0060*/ 	.short	0x0001
        /*0062*/ 	.short	0x0008
        /*0064*/ 	.byte	0x00, 0xf5, 0x21, 0x00


	//----- nvinfo : EIATTR_KPARAM_INFO
	.align		4
.L_19:
        /*0068*/ 	.byte	0x04, 0x17
        /*006a*/ 	.short	(.L_21 - .L_20)
.L_20:
        /*006c*/ 	.word	0x00000000
        /*0070*/ 	.short	0x0000
        /*0072*/ 	.short	0x0000
        /*0074*/ 	.byte	0x00, 0xf5, 0x21, 0x00


	//----- nvinfo : EIATTR_SPARSE_MMA_MASK
	.align		4
.L_21:
        /*0078*/ 	.byte	0x03, 0x50
        /*007a*/ 	.short	0x0000


	//----- nvinfo : EIATTR_MAXREG_COUNT
	.align		4
        /*007c*/ 	.byte	0x03, 0x1b
        /*007e*/ 	.short	0x00ff


	//----- nvinfo : EIATTR_NUM_BARRIERS
	.align		4
        /*0080*/ 	.byte	0x02, 0x4c
        /*0082*/ 	.byte	0x01
	.zero		1


	//----- nvinfo : EIATTR_MERCURY_ISA_VERSION
	.align		4
        /*0084*/ 	.byte	0x03, 0x5f
        /*0086*/ 	.short	0x0101


	//----- nvinfo : EIATTR_VRC_CTA_INIT_COUNT
	.align		4
        /*0088*/ 	.byte	0x02, 0x4a
	.zero		1
	.zero		1


	//----- nvinfo : EIATTR_EXIT_INSTR_OFFSETS
	.align		4
        /*008c*/ 	.byte	0x04, 0x1c
        /*008e*/ 	.short	(.L_23 - .L_22)


	//   ....[0]....
.L_22:
        /*0090*/ 	.word	0x00001540


	//   ....[1]....
        /*0094*/ 	.word	0x000015d0


	//----- nvinfo : EIATTR_CRS_STACK_SIZE
	.align		4
.L_23:
        /*0098*/ 	.byte	0x04, 0x1e
        /*009a*/ 	.short	(.L_25 - .L_24)
.L_24:
        /*009c*/ 	.word	0x00000000


	//----- nvinfo : EIATTR_CBANK_PARAM_SIZE
	.align		4
.L_25:
        /*00a0*/ 	.byte	0x03, 0x19
        /*00a2*/ 	.short	0x002c


	//----- nvinfo : EIATTR_PARAM_CBANK
	.align		4
        /*00a4*/ 	.byte	0x04, 0x0a
        /*00a6*/ 	.short	(.L_27 - .L_26)
	.align		4
.L_26:
        /*00a8*/ 	.word	index@(.nv.constant0._Z6tc_mmaP6__halfS0_PfS1_iii)
        /*00ac*/ 	.short	0x0380
        /*00ae*/ 	.short	0x002c


	//----- nvinfo : EIATTR_SW_WAR
	.align		4
.L_27:
        /*00b0*/ 	.byte	0x04, 0x36
        /*00b2*/ 	.short	(.L_29 - .L_28)
.L_28:
        /*00b4*/ 	.word	0x00000008
.L_29:


//--------------------- .nv.callgraph             --------------------------
	.section	.nv.callgraph,"",@"SHT_CUDA_CALLGRAPH"
	.align	4
	.sectionentsize	8
	.align		4
        /*0000*/ 	.word	0x00000000
	.align		4
        /*0004*/ 	.word	0xffffffff
	.align		4
        /*0008*/ 	.word	0x00000000
	.align		4
        /*000c*/ 	.word	0xfffffffe
	.align		4
        /*0010*/ 	.word	0x00000000
	.align		4
        /*0014*/ 	.word	0xfffffffd
	.align		4
        /*0018*/ 	.word	0x00000000
	.align		4
        /*001c*/ 	.word	0xfffffffc


//--------------------- .text._Z6tc_mmaP6__halfS0_PfS1_iii --------------------------
	.section	.text._Z6tc_mmaP6__halfS0_PfS1_iii,"ax",@progbits
	.align	128
        .global         _Z6tc_mmaP6__halfS0_PfS1_iii
        .type           _Z6tc_mmaP6__halfS0_PfS1_iii,@function
        .size           _Z6tc_mmaP6__halfS0_PfS1_iii,(.L_x_6 - _Z6tc_mmaP6__halfS0_PfS1_iii)
        .other          _Z6tc_mmaP6__halfS0_PfS1_iii,@"STO_CUDA_ENTRY STV_DEFAULT"
_Z6tc_mmaP6__halfS0_PfS1_iii:
.text._Z6tc_mmaP6__halfS0_PfS1_iii:
[----:B------:R-:W-:Y:S01]  /*0000*/  LDC R1, c[0x0][0x37c] ;  /* 0x0000df00ff017b82 */ /* 0x000fe20000000800 */
[----:B------:R-:W0:Y:S01]  /*0010*/  S2R R0, SR_TID.X ;  /* 0x0000000000007919 */ /* 0x000e220000002100 */
[----:B------:R-:W1:Y:S01]  /*0020*/  LDCU.64 UR8, c[0x0][0x3a0] ;  /* 0x00007400ff0877ac */ /* 0x000e620008000a00 */
[----:B------:R-:W2:Y:S01]  /*0030*/  S2R R3, SR_TID.Y ;  /* 0x0000000000037919 */ /* 0x000ea20000002200 */
[----:B------:R-:W3:Y:S01]  /*0040*/  LDCU.64 UR10, c[0x0][0x358] ;  /* 0x00006b00ff0a77ac */ /* 0x000ee20008000a00 */
[----:B------:R-:W4:Y:S01]  /*0050*/  S2R R33, SR_CTAID.X ;  /* 0x0000000000217919 */ /* 0x000f220000002500 */
[----:B------:R-:W3:Y:S01]  /*0060*/  S2R R2, SR_CTAID.Y ;  /* 0x0000000000027919 */ /* 0x000ee20000002600 */
[----:B0-----:R-:W-:Y:S02]  /*0070*/  IMAD.SHL.U32 R16, R0, 0x2, RZ ;  /* 0x0000000200107824 */ /* 0x001fe400078e00ff */
[----:B--2---:R-:W-:Y:S02]  /*0080*/  IMAD R5, R3, 0x10, R0 ;  /* 0x0000001003057824 */ /* 0x004fe400078e0200 */
[----:B----4-:R-:W-:-:S03]  /*0090*/  IMAD.SHL.U32 R33, R33, 0x20, RZ ;  /* 0x0000002021217824 */ /* 0x010fc600078e00ff */
[--C-:B------:R-:W-:Y:S02]  /*00a0*/  SHF.R.U32.HI R17, RZ, 0x3, R5.reuse ;  /* 0x00000003ff117819 */ /* 0x100fe40000011605 */
[----:B------:R-:W-:Y:S02]  /*00b0*/  SHF.R.U32.HI R5, RZ, 0x2, R5 ;  /* 0x00000002ff057819 */ /* 0x000fe40000011605 */
[----:B------:R-:W-:Y:S02]  /*00c0*/  LOP3.LUT R4, R33, 0x6, R16, 0xf8, !PT ;  /* 0x0000000621047812 */ /* 0x000fe400078ef810 */
[----:B------:R-:W-:Y:S02]  /*00d0*/  LOP3.LUT R17, R17, 0xff0, RZ, 0xc0, !PT ;  /* 0x00000ff011117812 */ /* 0x000fe400078ec0ff */
[----:B------:R-:W-:Y:S01]  /*00e0*/  LOP3.LUT R31, R4, 0x18, R5, 0xf8, !PT ;  /* 0x00000018041f7812 */ /* 0x000fe200078ef805 */
[----:B-1----:R-:W-:Y:S01]  /*00f0*/  IMAD.U32 R4, RZ, RZ, UR9 ;  /* 0x00000009ff047e24 */ /* 0x002fe2000f8e00ff */
[----:B------:R-:W-:Y:S01]  /*0100*/  LOP3.LUT R18, R5, 0x7, RZ, 0xc0, !PT ;  /* 0x0000000705127812 */ /* 0x000fe200078ec0ff */
[----:B---3--:R-:W-:Y:S01]  /*0110*/  IMAD R7, R2, 0x20, R17 ;  /* 0x0000002002077824 */ /* 0x008fe200078e0211 */
[----:B------:R-:W0:Y:S01]  /*0120*/  LDCU UR9, c[0x0][0x3a8] ;  /* 0x00007500ff0977ac */ /* 0x000e220008000800 */
[C---:B------:R-:W-:Y:S01]  /*0130*/  VIADD R9, R31.reuse, 0x1 ;  /* 0x000000011f097836 */ /* 0x040fe20000000000 */
[----:B------:R-:W-:Y:S01]  /*0140*/  ISETP.GE.AND P4, PT, R31, R4, PT ;  /* 0x000000041f00720c */ /* 0x000fe20003f86270 */
[----:B------:R-:W-:-:S03]  /*0150*/  IMAD.IADD R11, R18, 0x1, R7 ;  /* 0x00000001120b7824 */ /* 0x000fc600078e0207 */
[----:B------:R-:W-:Y:S01]  /*0160*/  ISETP.GE.AND P3, PT, R9, R4, PT ;  /* 0x000000040900720c */ /* 0x000fe20003f66270 */
[C---:B------:R-:W-:Y:S01]  /*0170*/  VIADD R19, R11.reuse, 0x8 ;  /* 0x000000080b137836 */ /* 0x040fe20000000000 */
[C---:B------:R-:W-:Y:S02]  /*0180*/  ISETP.LT.AND P5, PT, R11.reuse, UR8, !P4 ;  /* 0x000000080b007c0c */ /* 0x040fe4000e7a1270 */
[----:B------:R-:W-:Y:S02]  /*0190*/  ISETP.LT.AND P2, PT, R11, UR8, !P3 ;  /* 0x000000080b007c0c */ /* 0x000fe4000df41270 */
[C---:B------:R-:W-:Y:S02]  /*01a0*/  ISETP.LT.AND P3, PT, R19.reuse, UR8, !P3 ;  /* 0x0000000813007c0c */ /* 0x040fe4000df61270 */
[----:B------:R-:W-:Y:S02]  /*01b0*/  ISETP.LT.AND P4, PT, R19, UR8, !P4 ;  /* 0x0000000813007c0c */ /* 0x000fe4000e781270 */
[----:B------:R-:W-:-:S05]  /*01c0*/  P2R R30, PR, RZ, 0x20 ;  /* 0x00000020ff1e7803 */ /* 0x000fca0000000000 */
[----:B------:R-:W1:Y:S02]  /*01d0*/  @P5 LDC.64 R14, c[0x0][0x390] ;  /* 0x0000e400ff0e5b82 */ /* 0x000e640000000a00 */
[-C--:B------:R-:W-:Y:S01]  /*01e0*/  @P2 IMAD R10, R11, R4.reuse, RZ ;  /* 0x000000040b0a2224 */ /* 0x080fe200078e02ff */
[--C-:B------:R-:W-:Y:S01]  /*01f0*/  @P2 SHF.R.S32.HI R21, RZ, 0x1f, R31.reuse ;  /* 0x0000001fff152819 */ /* 0x100fe2000001141f */
[-C--:B------:R-:W-:Y:S02]  /*0200*/  @P3 IMAD R20, R19, R4.reuse, RZ ;  /* 0x0000000413143224 */ /* 0x080fe400078e02ff */
[--C-:B------:R-:W-:Y:S01]  /*0210*/  @P5 IMAD R11, R11, R4, R31.reuse ;  /* 0x000000040b0b5224 */ /* 0x100fe200078e021f */
[C---:B------:R-:W-:Y:S01]  /*0220*/  @P2 IADD3 R23, P0, PT, R31.reuse, R10, RZ ;  /* 0x0000000a1f172210 */ /* 0x040fe20007f1e0ff */
[----:B------:R-:W2:Y:S01]  /*0230*/  @P3 LDC.64 R12, c[0x0][0x390] ;  /* 0x0000e400ff0c3b82 */ /* 0x000ea20000000a00 */
[----:B------:R-:W-:Y:S02]  /*0240*/  @P3 IADD3 R22, P1, PT, R31, R20, RZ ;  /* 0x000000141f163210 */ /* 0x000fe40007f3e0ff */
[----:B------:R-:W-:Y:S01]  /*0250*/  @P2 LEA.HI.X.SX32 R24, R10, R21, 0x1, P0 ;  /* 0x000000150a182211 */ /* 0x000fe200000f0eff */
[----:B------:R-:W-:Y:S01]  /*0260*/  @P4 IMAD R21, R19, R4, R31 ;  /* 0x0000000413154224 */ /* 0x000fe200078e021f */
[----:B------:R-:W-:-:S03]  /*0270*/  @P3 SHF.R.S32.HI R10, RZ, 0x1f, R20 ;  /* 0x0000001fff0a3819 */ /* 0x000fc60000011414 */
[----:B------:R-:W3:Y:S01]  /*0280*/  @P2 LDC.64 R6, c[0x0][0x390] ;  /* 0x0000e400ff062b82 */ /* 0x000ee20000000a00 */
[----:B------:R-:W-:-:S07]  /*0290*/  @P3 LEA.HI.X.SX32 R10, R31, R10, 0x1, P1 ;  /* 0x0000000a1f0a3211 */ /* 0x000fce00008f0eff */
[----:B------:R-:W4:Y:S01]  /*02a0*/  @P4 LDC.64 R8, c[0x0][0x390] ;  /* 0x0000e400ff084b82 */ /* 0x000f220000000a00 */
[----:B-1----:R-:W-:Y:S01]  /*02b0*/  @P5 IMAD.WIDE R14, R11, 0x4, R14 ;  /* 0x000000040b0e5825 */ /* 0x002fe200078e020e */
[----:B--2---:R-:W-:-:S04]  /*02c0*/  @P3 LEA R12, P1, R22, R12, 0x2 ;  /* 0x0000000c160c3211 */ /* 0x004fc800078210ff */
[----:B------:R-:W-:Y:S02]  /*02d0*/  @P3 LEA.HI.X R13, R22, R13, R10, 0x2, P1 ;  /* 0x0000000d160d3211 */ /* 0x000fe400008f140a */
[----:B------:R-:W-:Y:S02]  /*02e0*/  CS2R R10, SRZ ;  /* 0x00000000000a7805 */ /* 0x000fe4000001ff00 */
[----:B---3--:R-:W-:-:S04]  /*02f0*/  @P2 LEA R6, P0, R23, R6, 0x2 ;  /* 0x0000000617062211 */ /* 0x008fc800078010ff */
[----:B------:R1:W5:Y:S01]  /*0300*/  @P3 LDG.E R11, desc[UR10][R12.64+0x4] ;  /* 0x0000040a0c0b3981 */ /* 0x000362000c1e1900 */
[----:B------:R-:W-:Y:S01]  /*0310*/  @P2 LEA.HI.X R7, R23, R7, R24, 0x2, P0 ;  /* 0x0000000717072211 */ /* 0x000fe200000f1418 */
[----:B----4-:R-:W-:Y:S01]  /*0320*/  @P4 IMAD.WIDE R20, R21, 0x4, R8 ;  /* 0x0000000415144825 */ /* 0x010fe200078e0208 */
[----:B------:R-:W-:-:S04]  /*0330*/  CS2R R8, SRZ ;  /* 0x0000000000087805 */ /* 0x000fc8000001ff00 */
[----:B------:R1:W5:Y:S04]  /*0340*/  @P4 LDG.E R10, desc[UR10][R20.64] ;  /* 0x0000000a140a4981 */ /* 0x000368000c1e1900 */
[----:B------:R1:W5:Y:S04]  /*0350*/  @P2 LDG.E R9, desc[UR10][R6.64+0x4] ;  /* 0x0000040a06092981 */ /* 0x000368000c1e1900 */
[----:B------:R1:W5:Y:S01]  /*0360*/  @P5 LDG.E R8, desc[UR10][R14.64] ;  /* 0x0000000a0e085981 */ /* 0x000362000c1e1900 */
[----:B0-----:R-:W-:-:S09]  /*0370*/  UISETP.GT.AND UP0, UPT, UR9, URZ, UPT ;  /* 0x000000ff0900728c */ /* 0x001fd2000bf04270 */
[----:B-1----:R-:W-:Y:S05]  /*0380*/  BRA.U !UP0, `(.L_x_0) ;  /* 0x0000000d08f47547 */ /* 0x002fea000b800000 */
[----:B------:R-:W0:Y:S01]  /*0390*/  S2UR UR7, SR_CgaCtaId ;  /* 0x00000000000779c3 */ /* 0x000e220000008800 */
[----:B------:R-:W-:Y:S01]  /*03a0*/  UMOV UR4, 0x400 ;  /* 0x0000040000047882 */ /* 0x000fe20000000000 */
[----:B------:R-:W-:Y:S01]  /*03b0*/  UISETP.GE.U32.AND UP0, UPT, UR9, 0x11, UPT ;  /* 0x000000110900788c */ /* 0x000fe2000bf06070 */
[----:B------:R-:W-:Y:S01]  /*03c0*/  IMAD.IADD R17, R17, 0x1, R18 ;  /* 0x0000000111117824 */ /* 0x000fe200078e0212 */
[----:B------:R-:W-:Y:S01]  /*03d0*/  UIADD3 UR5, UPT, UPT, UR4, 0x400, URZ ;  /* 0x0000040004057890 */ /* 0x000fe2000fffe0ff */
[----:B------:R-:W-:Y:S02]  /*03e0*/  LOP3.LUT R5, R5, 0x18, RZ, 0xc0, !PT ;  /* 0x0000001805057812 */ /* 0x000fe400078ec0ff */
[----:B------:R-:W-:-:S03]  /*03f0*/  LOP3.LUT R29, R0, 0x3, RZ, 0xc0, !PT ;  /* 0x00000003001d7812 */ /* 0x000fc600078ec0ff */
[----:B------:R-:W-:Y:S01]  /*0400*/  IMAD.IADD R5, R5, 0x1, R18 ;  /* 0x0000000105057824 */ /* 0x000fe200078e0212 */
[----:B0-----:R-:W-:Y:S02]  /*0410*/  ULEA UR6, UR7, UR4, 0x18 ;  /* 0x0000000407067291 */ /* 0x001fe4000f8ec0ff */
[----:B------:R-:W-:Y:S01]  /*0420*/  ULEA UR5, UR7, UR5, 0x18 ;  /* 0x0000000507057291 */ /* 0x000fe2000f8ec0ff */
[----:B------:R-:W-:-:S03]  /*0430*/  UMOV UR4, URZ ;  /* 0x000000ff00047c82 */ /* 0x000fc60008000000 */
[----:B------:R-:W-:Y:S02]  /*0440*/  LEA R6, R17, UR6, 0x5 ;  /* 0x0000000611067c11 */ /* 0x000fe4000f8e28ff */
[----:B------:R-:W-:Y:S02]  /*0450*/  LEA R27, R3, UR5, 0x6 ;  /* 0x00000005031b7c11 */ /* 0x000fe4000f8e30ff */
[C---:B------:R-:W-:Y:S01]  /*0460*/  LEA R28, R29.reuse, UR5, 0x7 ;  /* 0x000000051d1c7c11 */ /* 0x040fe2000f8e38ff */
[----:B------:R-:W-:Y:S02]  /*0470*/  IMAD R29, R29, 0x4, R6 ;  /* 0x000000041d1d7824 */ /* 0x000fe400078e0206 */
[----:B------:R-:W-:Y:S02]  /*0480*/  IMAD.IADD R27, R16, 0x1, R27 ;  /* 0x00000001101b7824 */ /* 0x000fe400078e021b */
[----:B------:R-:W-:Y:S01]  /*0490*/  IMAD R28, R5, 0x2, R28 ;  /* 0x00000002051c7824 */ /* 0x000fe200078e021c */
[----:B------:R-:W-:Y:S06]  /*04a0*/  BRA.U !UP0, `(.L_x_1) ;  /* 0x00000009089c7547 */ /* 0x000fec000b800000 */
[----:B------:R-:W-:Y:S01]  /*04b0*/  IMAD R5, R2, 0x20, R3 ;  /* 0x0000002002057824 */ /* 0x000fe200078e0203 */
[----:B------:R-:W0:Y:S01]  /*04c0*/  LDCU.64 UR6, c[0x0][0x380] ;  /* 0x00007000ff0677ac */ /* 0x000e220008000a00 */
[----:B------:R-:W-:Y:S02]  /*04d0*/  VIADD R7, R3, 0x10 ;  /* 0x0000001003077836 */ /* 0x000fe40000000000 */
[C---:B------:R-:W-:Y:S01]  /*04e0*/  VIADD R6, R5.reuse, 0x10 ;  /* 0x0000001005067836 */ /* 0x040fe20000000000 */
[----:B------:R-:W-:Y:S02]  /*04f0*/  UIADD3 UR4, UPT, UPT, UR9, -0x1, URZ ;  /* 0xffffffff09047890 */ /* 0x000fe4000fffe0ff */
[----:B------:R-:W-:Y:S01]  /*0500*/  IMAD R5, R5, UR9, RZ ;  /* 0x0000000905057c24 */ /* 0x000fe2000f8e02ff */
[----:B------:R-:W1:Y:S01]  /*0510*/  LDCU UR8, c[0x0][0x3a0] ;  /* 0x00007400ff0877ac */ /* 0x000e620008000800 */
[----:B------:R-:W-:Y:S02]  /*0520*/  IMAD R13, R6, UR9, RZ ;  /* 0x00000009060d7c24 */ /* 0x000fe4000f8e02ff */
[----:B------:R-:W-:Y:S01]  /*0530*/  IMAD R7, R7, R4, RZ ;  /* 0x0000000407077224 */ /* 0x000fe200078e02ff */
[----:B------:R-:W-:Y:S01]  /*0540*/  IADD3 R12, P1, PT, R5, R0, RZ ;  /* 0x00000000050c7210 */ /* 0x000fe20007f3e0ff */
[----:B------:R-:W-:Y:S01]  /*0550*/  IMAD R19, R3, R4, RZ ;  /* 0x0000000403137224 */ /* 0x000fe200078e02ff */
[----:B------:R-:W-:Y:S01]  /*0560*/  IADD3 R21, P0, PT, R13, R0, RZ ;  /* 0x000000000d157210 */ /* 0x000fe20007f1e0ff */
[----:B------:R-:W-:Y:S01]  /*0570*/  ULEA.HI UR4, UR4, 0x1, URZ, 0x1c ;  /* 0x0000000104047891 */ /* 0x000fe2000f8fe0ff */
[----:B------:R-:W-:Y:S01]  /*0580*/  IMAD.IADD R4, R33, 0x1, R0 ;  /* 0x0000000121047824 */ /* 0x000fe200078e0200 */
[----:B------:R-:W2:Y:S01]  /*0590*/  LDCU UR9, c[0x0][0x3a8] ;  /* 0x00007500ff0977ac */ /* 0x000ea20008000800 */
[----:B------:R-:W-:-:S02]  /*05a0*/  IMAD.X R15, RZ, RZ, RZ, P1 ;  /* 0x000000ffff0f7224 */ /* 0x000fc400008e06ff */
[----:B------:R-:W-:Y:S01]  /*05b0*/  IMAD.X R14, RZ, RZ, RZ, P0 ;  /* 0x000000ffff0e7224 */ /* 0x000fe200000e06ff */
[C---:B0-----:R-:W-:Y:S01]  /*05c0*/  LEA R22, P1, R12.reuse, UR6, 0x1 ;  /* 0x000000060c167c11 */ /* 0x041fe2000f8208ff */
[----:B------:R-:W-:Y:S01]  /*05d0*/  ULOP3.LUT UR4, UR4, 0x1ffffffe, URZ, 0xc0, !UPT ;  /* 0x1ffffffe04047892 */ /* 0x000fe2000f8ec0ff */
[----:B------:R-:W-:Y:S01]  /*05e0*/  LEA R6, P0, R21, UR6, 0x1 ;  /* 0x0000000615067c11 */ /* 0x000fe2000f8008ff */
[----:B------:R-:W-:Y:S01]  /*05f0*/  IMAD.IADD R16, R5, 0x1, R0 ;  /* 0x0000000105107824 */ /* 0x000fe200078e0200 */
[----:B------:R-:W-:Y:S01]  /*0600*/  LEA.HI.X R12, R12, UR7, R15, 0x1, P1 ;  /* 0x000000070c0c7c11 */ /* 0x000fe200088f0c0f */
[----:B------:R-:W-:Y:S01]  /*0610*/  IMAD.MOV.U32 R18, RZ, RZ, R3 ;  /* 0x000000ffff127224 */ /* 0x000fe200078e0003 */
[----:B------:R-:W-:Y:S01]  /*0620*/  LEA.HI.X R21, R21, UR7, R14, 0x1, P0 ;  /* 0x0000000715157c11 */ /* 0x000fe200080f0c0e */
[--C-:B------:R-:W-:Y:S01]  /*0630*/  IMAD.MOV.U32 R20, RZ, RZ, R0.reuse ;  /* 0x000000ffff147224 */ /* 0x100fe200078e0000 */
[----:B------:R-:W-:Y:S01]  /*0640*/  IADD3 R22, P1, PT, R22, 0x20, RZ ;  /* 0x0000002016167810 */ /* 0x000fe20007f3e0ff */
[----:B------:R-:W-:Y:S01]  /*0650*/  IMAD.IADD R17, R4, 0x1, R19 ;  /* 0x0000000104117824 */ /* 0x000fe200078e0213 */
[----:B------:R-:W-:Y:S01]  /*0660*/  IADD3 R6, P0, PT, R6, 0x20, RZ ;  /* 0x0000002006067810 */ /* 0x000fe20007f1e0ff */
[----:B------:R-:W-:Y:S01]  /*0670*/  IMAD.IADD R23, R4, 0x1, R7 ;  /* 0x0000000104177824 */ /* 0x000fe200078e0207 */
[----:B------:R-:W-:Y:S01]  /*0680*/  UIADD3 UR4, UPT, UPT, -UR4, URZ, URZ ;  /* 0x000000ff04047290 */ /* 0x000fe2000fffe1ff */
[----:B------:R-:W-:Y:S01]  /*0690*/  IMAD.IADD R26, R13, 0x1, R0 ;  /* 0x000000010d1a7824 */ /* 0x000fe200078e0200 */
[----:B------:R-:W-:Y:S01]  /*06a0*/  UMOV UR5, 0x10 ;  /* 0x0000001000057882 */ /* 0x000fe20000000000 */
[----:B------:R-:W-:-:S02]  /*06b0*/  IMAD.X R5, RZ, RZ, R12, P1 ;  /* 0x000000ffff057224 */ /* 0x000fc400008e060c */
[----:B-12---:R-:W-:-:S07]  /*06c0*/  IMAD.X R21, RZ, RZ, R21, P0 ;  /* 0x000000ffff157224 */ /* 0x006fce00000e0615 */
.L_x_2:
[----:B------:R-:W0:Y:S01]  /*06d0*/  LDC R4, c[0x0][0x3a4] ;  /* 0x0000e900ff047b82 */ /* 0x000e220000000800 */
[----:B------:R-:W-:Y:S02]  /*06e0*/  IMAD.IADD R15, R33, 0x1, R0 ;  /* 0x00000001210f7824 */ /* 0x000fe400078e0200 */
[----:B------:R-:W-:Y:S02]  /*06f0*/  IMAD R32, R2, 0x20, R3 ;  /* 0x0000002002207824 */ /* 0x000fe400078e0203 */
[----:B------:R-:W-:-:S05]  /*0700*/  VIADD R13, R15, 0x10 ;  /* 0x000000100f0d7836 */ /* 0x000fca0000000000 */
[----:B0-----:R-:W-:-:S04]  /*0710*/  ISETP.GE.AND P5, PT, R13, R4, PT ;  /* 0x000000040d00720c */ /* 0x001fc80003fa6270 */
[----:B------:R-:W-:-:S13]  /*0720*/  ISETP.LT.AND P0, PT, R18, UR9, !P5 ;  /* 0x0000000912007c0c */ /* 0x000fda000ef01270 */
[----:B------:R-:W-:Y:S02]  /*0730*/  @P0 SHF.R.S32.HI R12, RZ, 0x1f, R19 ;  /* 0x0000001fff0c0819 */ /* 0x000fe40000011413 */
[--C-:B------:R-:W-:Y:S02]  /*0740*/  @P0 SHF.R.S32.HI R13, RZ, 0x1f, R33.reuse ;  /* 0x0000001fff0d0819 */ /* 0x100fe40000011421 */
[----:B------:R-:W-:-:S04]  /*0750*/  @P0 IADD3 R14, P1, P6, R19, R0, R33 ;  /* 0x00000000130e0210 */ /* 0x000fc80007e3e021 */
[----:B------:R-:W-:Y:S02]  /*0760*/  @P0 IADD3.X R24, PT, PT, R12, RZ, R13, P1, P6 ;  /* 0x000000ff0c180210 */ /* 0x000fe40000fec40d */
[----:B------:R-:W0:Y:S02]  /*0770*/  @P0 LDC.64 R12, c[0x0][0x388] ;  /* 0x0000e200ff0c0b82 */ /* 0x000e240000000a00 */
[----:B0-----:R-:W-:-:S04]  /*0780*/  @P0 LEA R12, P1, R14, R12, 0x1 ;  /* 0x0000000c0e0c0211 */ /* 0x001fc800078208ff */
[--C-:B------:R-:W-:Y:S02]  /*0790*/  @P0 LEA.HI.X R13, R14, R13, R24.reuse, 0x1, P1 ;  /* 0x0000000d0e0d0211 */ /* 0x100fe400008f0c18 */
[----:B------:R-:W-:Y:S02]  /*07a0*/  @!P0 PRMT R24, RZ, 0x7610, R24 ;  /* 0x00007610ff188816 */ /* 0x000fe40000000018 */
[----:B------:R-:W-:-:S04]  /*07b0*/  ISETP.GE.AND P1, PT, R20, UR9, PT ;  /* 0x0000000914007c0c */ /* 0x000fc8000bf26270 */
[----:B------:R0:W2:Y:S01]  /*07c0*/  @P0 LDG.E.U16 R24, desc[UR10][R12.64+0x20] ;  /* 0x0000200a0c180981 */ /* 0x0000a2000c1e1500 */
[C---:B------:R-:W-:Y:S01]  /*07d0*/  ISETP.LT.AND P0, PT, R32.reuse, UR8, !P1 ;  /* 0x0000000820007c0c */ /* 0x040fe2000cf01270 */
[----:B------:R-:W-:-:S05]  /*07e0*/  VIADD R34, R32, 0x10 ;  /* 0x0000001020227836 */ /* 0x000fca0000000000 */
[----:B------:R-:W-:-:S07]  /*07f0*/  ISETP.LT.AND P1, PT, R34, UR8, !P1 ;  /* 0x0000000822007c0c */ /* 0x000fce000cf21270 */
[----:B------:R-:W1:Y:S01]  /*0800*/  @P0 LDC.64 R36, c[0x0][0x380] ;  /* 0x0000e000ff240b82 */ /* 0x000e620000000a00 */
[----:B------:R-:W-:-:S07]  /*0810*/  @!P0 PRMT R14, RZ, 0x7610, R14 ;  /* 0x00007610ff0e8816 */ /* 0x000fce000000000e */
[----:B0-----:R-:W0:Y:S01]  /*0820*/  @P1 LDC.64 R12, c[0x0][0x380] ;  /* 0x0000e000ff0c1b82 */ /* 0x001e220000000a00 */
[----:B-1----:R-:W-:-:S05]  /*0830*/  @P0 IMAD.WIDE.U32 R36, R16, 0x2, R36 ;  /* 0x0000000210240825 */ /* 0x002fca00078e0024 */
[----:B------:R1:W3:Y:S01]  /*0840*/  @P0 LDG.E.U16 R14, desc[UR10][R36.64] ;  /* 0x0000000a240e0981 */ /* 0x0002e2000c1e1500 */
[----:B------:R-:W-:Y:S01]  /*0850*/  ISETP.GE.AND P0, PT, R15, R4, PT ;  /* 0x000000040f00720c */ /* 0x000fe20003f06270 */
[----:B0-----:R-:W-:-:S03]  /*0860*/  @P1 IMAD.WIDE.U32 R12, R26, 0x2, R12 ;  /* 0x000000021a0c1825 */ /* 0x001fc600078e000c */
[----:B------:R-:W-:Y:S02]  /*0870*/  ISETP.GE.OR P0, PT, R18, UR9, P0 ;  /* 0x0000000912007c0c */ /* 0x000fe40008706670 */
[----:B-1----:R-:W-:-:S06]  /*0880*/  @!P1 PRMT R36, RZ, 0x7610, R36 ;  /* 0x00007610ff249816 */ /* 0x002fcc0000000024 */
[----:B------:R0:W4:Y:S05]  /*0890*/  @P1 LDG.E.U16 R36, desc[UR10][R12.64] ;  /* 0x0000000a0c241981 */ /* 0x00012a000c1e1500 */
[----:B0-----:R-:W0:Y:S02]  /*08a0*/  @!P0 LDC.64 R12, c[0x0][0x388] ;  /* 0x0000e200ff0c8b82 */ /* 0x001e240000000a00 */
[----:B0-----:R-:W-:-:S05]  /*08b0*/  @!P0 IMAD.WIDE R12, R17, 0x2, R12 ;  /* 0x00000002110c8825 */ /* 0x001fca00078e020c */
[----:B------:R-:W2:Y:S01]  /*08c0*/  @!P0 LDG.E.U16 R25, desc[UR10][R12.64] ;  /* 0x0000000a0c198981 */ /* 0x000ea2000c1e1500 */
[----:B------:R-:W0:Y:S01]  /*08d0*/  S2UR UR7, SR_CgaCtaId ;  /* 0x00000000000779c3 */ /* 0x000e220000008800 */
[----:B------:R-:W-:Y:S02]  /*08e0*/  UMOV UR6, 0x400 ;  /* 0x0000040000067882 */ /* 0x000fe40000000000 */
[----:B0-----:R-:W-:-:S06]  /*08f0*/  ULEA UR6, UR7, UR6, 0x18 ;  /* 0x0000000607067291 */ /* 0x001fcc000f8ec0ff */
[----:B------:R-:W-:-:S05]  /*0900*/  LEA R35, R0, UR6, 0x1 ;  /* 0x0000000600237c11 */ /* 0x000fca000f8e08ff */
[----:B------:R-:W-:-:S05]  /*0910*/  IMAD R35, R3, 0x20, R35 ;  /* 0x0000002003237824 */ /* 0x000fca00078e0223 */
[----:B---3--:R-:W-:Y:S04]  /*0920*/  STS.U16 [R35], R14 ;  /* 0x0000000e23007388 */ /* 0x008fe80000000400 */
[----:B----4-:R-:W-:Y:S04]  /*0930*/  STS.U16 [R35+0x200], R36 ;  /* 0x0002002423007388 */ /* 0x010fe80000000400 */
[----:B--2---:R-:W-:Y:S01]  /*0940*/  STS.U16 [R27+0x20], R24 ;  /* 0x000020181b007388 */ /* 0x004fe20000000400 */
[----:B------:R-:W-:Y:S02]  /*0950*/  @P0 PRMT R25, RZ, 0x7610, R25 ;  /* 0x00007610ff190816 */ /* 0x000fe40000000019 */
[----:B------:R-:W-:-:S03]  /*0960*/  ISETP.GE.AND P0, PT, R15, R4, PT ;  /* 0x000000040f00720c */ /* 0x000fc60003f06270 */
[----:B------:R-:W-:Y:S01]  /*0970*/  STS.U16 [R27], R25 ;  /* 0x000000191b007388 */ /* 0x000fe20000000400 */
[----:B------:R-:W-:Y:S06]  /*0980*/  BAR.SYNC.DEFER_BLOCKING 0x0 ;  /* 0x0000000000007b1d */ /* 0x000fec0000010000 */
[----:B------:R-:W-:Y:S04]  /*0990*/  LDS.U16 R13, [R29+0x100] ;  /* 0x000100001d0d7984 */ /* 0x000fe80000000400 */
[----:B------:R-:W0:Y:S04]  /*09a0*/  LDS.U16 R14, [R29+0x102] ;  /* 0x000102001d0e7984 */ /* 0x000e280000000400 */
[----:B------:R-:W-:Y:S04]  /*09b0*/  LDS.U16 R25, [R29+0x12] ;  /* 0x000012001d197984 */ /* 0x000fe80000000400 */
[----:B------:R-:W-:Y:S04]  /*09c0*/  LDS.U16 R15, [R29+0x110] ;  /* 0x000110001d0f7984 */ /* 0x000fe80000000400 */
[----:B------:R-:W1:Y:S04]  /*09d0*/  LDS.U16 R24, [R29+0x112] ;  /* 0x000112001d187984 */ /* 0x000e680000000400 */
[----:B------:R-:W-:Y:S04]  /*09e0*/  LDS.U16 R12, [R29] ;  /* 0x000000001d0c7984 */ /* 0x000fe80000000400 */
[----:B------:R-:W2:Y:S04]  /*09f0*/  LDS.U16 R37, [R29+0x2] ;  /* 0x000002001d257984 */ /* 0x000ea80000000400 */
[----:B------:R-:W-:Y:S01]  /*0a00*/  LDS.U16 R36, [R28+0x240] ;  /* 0x000240001c247984 */ /* 0x000fe20000000400 */
[----:B0-----:R-:W-:-:S03]  /*0a10*/  IMAD R13, R14, 0x10000, R13 ;  /* 0x000100000e0d7824 */ /* 0x001fc600078e020d */
[----:B------:R-:W0:Y:S01]  /*0a20*/  LDS.U16 R14, [R29+0x10] ;  /* 0x000010001d0e7984 */ /* 0x000e220000000400 */
[----:B-1----:R-:W-:-:S03]  /*0a30*/  IMAD R15, R24, 0x10000, R15 ;  /* 0x00010000180f7824 */ /* 0x002fc600078e020f */
[----:B------:R-:W-:Y:S01]  /*0a40*/  LDS.U16 R24, [R28] ;  /* 0x000000001c187984 */ /* 0x000fe20000000400 */
[----:B--2---:R-:W-:Y:S02]  /*0a50*/  IMAD R12, R37, 0x10000, R12 ;  /* 0x00010000250c7824 */ /* 0x004fe400078e020c */
[----:B0-----:R-:W-:Y:S02]  /*0a60*/  IMAD R14, R25, 0x10000, R14 ;  /* 0x00010000190e7824 */ /* 0x001fe400078e020e */
[----:B------:R-:W0:Y:S02]  /*0a70*/  LDS.U16 R25, [R28+0x40] ;  /* 0x000040001c197984 */ /* 0x000e240000000400 */
[----:B0-----:R-:W-:Y:S02]  /*0a80*/  IMAD R24, R25, 0x10000, R24 ;  /* 0x0001000019187824 */ /* 0x001fe400078e0218 */
[----:B------:R-:W0:Y:S02]  /*0a90*/  LDS.U16 R25, [R28+0x200] ;  /* 0x000200001c197984 */ /* 0x000e240000000400 */
[----:B0-----:R-:W-:-:S02]  /*0aa0*/  IMAD R25, R36, 0x10000, R25 ;  /* 0x0001000024197824 */ /* 0x001fc400078e0219 */
[----:B------:R-:W-:-:S05]  /*0ab0*/  VIADD R36, R20, 0x10 ;  /* 0x0000001014247836 */ /* 0x000fca0000000000 */
[----:B-----5:R-:W-:Y:S01]  /*0ac0*/  HMMA.16816.F32 R8, R12, R24, R8 ;  /* 0x000000180c08723c */ /* 0x020fe20000001808 */
[----:B------:R-:W-:Y:S01]  /*0ad0*/  VIADD R12, R18, 0x10 ;  /* 0x00000010120c7836 */ /* 0x000fe20000000000 */
[----:B------:R-:W-:-:S04]  /*0ae0*/  ISETP.GE.AND P1, PT, R36, UR9, PT ;  /* 0x0000000924007c0c */ /* 0x000fc8000bf26270 */
[C---:B------:R-:W-:Y:S02]  /*0af0*/  ISETP.LT.AND P0, PT, R12.reuse, UR9, !P0 ;  /* 0x000000090c007c0c */ /* 0x040fe4000c701270 */
[----:B------:R-:W-:Y:S02]  /*0b00*/  ISETP.LT.AND P5, PT, R12, UR9, !P5 ;  /* 0x000000090c007c0c */ /* 0x000fe4000efa1270 */
[----:B------:R-:W-:-:S09]  /*0b10*/  ISETP.LT.AND P6, PT, R32, UR8, !P1 ;  /* 0x0000000820007c0c */ /* 0x000fd2000cfc1270 */
[----:B------:R-:W0:Y:S01]  /*0b20*/  @P0 LDC.64 R14, c[0x0][0x388] ;  /* 0x0000e200ff0e0b82 */ /* 0x000e220000000a00 */
[----:B------:R-:W-:-:S07]  /*0b30*/  ISETP.LT.AND P1, PT, R34, UR8, !P1 ;  /* 0x0000000822007c0c */ /* 0x000fce000cf21270 */
[----:B------:R-:W1:Y:S01]  /*0b40*/  @P5 LDC.64 R12, c[0x0][0x388] ;  /* 0x0000e200ff0c5b82 */ /* 0x000e620000000a00 */
[----:B------:R-:W-:Y:S01]  /*0b50*/  @!P6 PRMT R32, RZ, 0x7610, R32 ;  /* 0x00007610ff20e816 */ /* 0x000fe20000000020 */
[----:B------:R-:W-:Y:S01]  /*0b60*/  @P6 IMAD.MOV.U32 R36, RZ, RZ, R22 ;  /* 0x000000ffff246224 */ /* 0x000fe200078e0016 */
[----:B------:R-:W-:Y:S01]  /*0b70*/  @!P0 PRMT R34, RZ, 0x7610, R34 ;  /* 0x00007610ff228816 */ /* 0x000fe20000000022 */
[----:B------:R-:W-:-:S05]  /*0b80*/  @P6 IMAD.MOV.U32 R37, RZ, RZ, R5 ;  /* 0x000000ffff256224 */ /* 0x000fca00078e0005 */
[----:B------:R2:W3:Y:S01]  /*0b90*/  @P6 LDG.E.U16 R32, desc[UR10][R36.64] ;  /* 0x0000000a24206981 */ /* 0x0004e2000c1e1500 */
[----:B0-----:R-:W-:Y:S01]  /*0ba0*/  @P0 IMAD.WIDE R14, R23, 0x2, R14 ;  /* 0x00000002170e0825 */ /* 0x001fe200078e020e */
[----:B--2---:R-:W-:-:S04]  /*0bb0*/  @!P1 PRMT R36, RZ, 0x7610, R36 ;  /* 0x00007610ff249816 */ /* 0x004fc80000000024 */
[----:B------:R0:W2:Y:S01]  /*0bc0*/  @P0 LDG.E.U16 R34, desc[UR10][R14.64] ;  /* 0x0000000a0e220981 */ /* 0x0000a2000c1e1500 */
[----:B------:R-:W-:Y:S02]  /*0bd0*/  @P5 SHF.R.S32.HI R25, RZ, 0x1f, R7 ;  /* 0x0000001fff195819 */ /* 0x000fe40000011407 */
[----:B------:R-:W-:Y:S01]  /*0be0*/  @P5 SHF.R.S32.HI R37, RZ, 0x1f, R33 ;  /* 0x0000001fff255819 */ /* 0x000fe20000011421 */
[----:B0-----:R-:W-:Y:S02]  /*0bf0*/  @P1 IMAD.MOV.U32 R14, RZ, RZ, R6 ;  /* 0x000000ffff0e1224 */ /* 0x001fe400078e0006 */
[----:B------:R-:W-:-:S05]  /*0c00*/  @P1 IMAD.MOV.U32 R15, RZ, RZ, R21 ;  /* 0x000000ffff0f1224 */ /* 0x000fca00078e0015 */
[----:B------:R-:W4:Y:S01]  /*0c10*/  @P1 LDG.E.U16 R36, desc[UR10][R14.64] ;  /* 0x0000000a0e241981 */ /* 0x000f22000c1e1500 */
[----:B------:R-:W-:-:S04]  /*0c20*/  @P5 IADD3 R24, P0, P1, R7, R0, R33 ;  /* 0x0000000007185210 */ /* 0x000fc8000791e021 */
[----:B------:R-:W-:Y:S02]  /*0c30*/  @P5 IADD3.X R25, PT, PT, R25, RZ, R37, P0, P1 ;  /* 0x000000ff19195210 */ /* 0x000fe400007e2425 */
[----:B-1----:R-:W-:-:S04]  /*0c40*/  @P5 LEA R12, P0, R24, R12, 0x1 ;  /* 0x0000000c180c5211 */ /* 0x002fc800078008ff */
[--C-:B------:R-:W-:Y:S02]  /*0c50*/  @P5 LEA.HI.X R13, R24, R13, R25.reuse, 0x1, P0 ;  /* 0x0000000d180d5211 */ /* 0x100fe400000f0c19 */
[----:B------:R-:W-:-:S06]  /*0c60*/  @!P5 PRMT R25, RZ, 0x7610, R25 ;  /* 0x00007610ff19d816 */ /* 0x000fcc0000000019 */
[----:B------:R-:W2:Y:S01]  /*0c70*/  @P5 LDG.E.U16 R25, desc[UR10][R12.64+0x20] ;  /* 0x0000200a0c195981 */ /* 0x000ea2000c1e1500 */
[----:B------:R-:W-:Y:S01]  /*0c80*/  UIADD3 UR4, UPT, UPT, UR4, 0x2, URZ ;  /* 0x0000000204047890 */ /* 0x000fe2000fffe0ff */
[----:B------:R-:W-:Y:S01]  /*0c90*/  IADD3 R6, P0, PT, R6, 0x40, RZ ;  /* 0x0000004006067810 */ /* 0x000fe20007f1e0ff */
[----:B------:R-:W-:Y:S01]  /*0ca0*/  VIADD R20, R20, 0x20 ;  /* 0x0000002014147836 */ /* 0x000fe20000000000 */
[----:B------:R-:W-:Y:S01]  /*0cb0*/  IADD3 R22, P1, PT, R22, 0x40, RZ ;  /* 0x0000004016167810 */ /* 0x000fe20007f3e0ff */
[----:B------:R-:W-:Y:S01]  /*0cc0*/  UISETP.NE.AND UP0, UPT, UR4, URZ, UPT ;  /* 0x000000ff0400728c */ /* 0x000fe2000bf05270 */
[----:B------:R-:W-:Y:S01]  /*0cd0*/  VIADD R18, R18, 0x20 ;  /* 0x0000002012127836 */ /* 0x000fe20000000000 */
[----:B------:R-:W-:Y:S01]  /*0ce0*/  UIADD3 UR5, UPT, UPT, UR5, 0x20, URZ ;  /* 0x0000002005057890 */ /* 0x000fe2000fffe0ff */
[----:B------:R-:W-:Y:S02]  /*0cf0*/  IMAD.X R21, RZ, RZ, R21, P0 ;  /* 0x000000ffff157224 */ /* 0x000fe400000e0615 */
[----:B------:R-:W-:-:S02]  /*0d00*/  IMAD.X R5, RZ, RZ, R5, P1 ;  /* 0x000000ffff057224 */ /* 0x000fc400008e0605 */
[C---:B------:R-:W-:Y:S02]  /*0d10*/  IMAD R7, R4.reuse, 0x20, R7 ;  /* 0x0000002004077824 */ /* 0x040fe400078e0207 */
[----:B------:R-:W-:Y:S02]  /*0d20*/  IMAD R19, R4, 0x20, R19 ;  /* 0x0000002004137824 */ /* 0x000fe400078e0213 */
[----:B------:R-:W-:Y:S02]  /*0d30*/  VIADD R16, R16, 0x20 ;  /* 0x0000002010107836 */ /* 0x000fe40000000000 */
[----:B------:R-:W-:Y:S02]  /*0d40*/  VIADD R26, R26, 0x20 ;  /* 0x000000201a1a7836 */ /* 0x000fe40000000000 */
[C---:B------:R-:W-:Y:S02]  /*0d50*/  IMAD R17, R4.reuse, 0x20, R17 ;  /* 0x0000002004117824 */ /* 0x040fe400078e0211 */
[----:B------:R-:W-:Y:S01]  /*0d60*/  IMAD R23, R4, 0x20, R23 ;  /* 0x0000002004177824 */ /* 0x000fe200078e0217 */
[----:B---3--:R-:W-:Y:S04]  /*0d70*/  STS.U16 [R35], R32 ;  /* 0x0000002023007388 */ /* 0x008fe80000000400 */
[----:B----4-:R-:W-:Y:S04]  /*0d80*/  STS.U16 [R35+0x200], R36 ;  /* 0x0002002423007388 */ /* 0x010fe80000000400 */
[----:B--2---:R-:W-:Y:S04]  /*0d90*/  STS.U16 [R27], R34 ;  /* 0x000000221b007388 */ /* 0x004fe80000000400 */
[----:B------:R-:W-:Y:S01]  /*0da0*/  STS.U16 [R27+0x20], R25 ;  /* 0x000020191b007388 */ /* 0x000fe20000000400 */
[----:B------:R-:W-:Y:S06]  /*0db0*/  BAR.SYNC.DEFER_BLOCKING 0x0 ;  /* 0x0000000000007b1d */ /* 0x000fec0000010000 */
[----:B------:R-:W-:Y:S04]  /*0dc0*/  LDS.U16 R24, [R28] ;  /* 0x000000001c187984 */ /* 0x000fe80000000400 */
[----:B------:R-:W0:Y:S04]  /*0dd0*/  LDS.U16 R12, [R28+0x40] ;  /* 0x000040001c0c7984 */ /* 0x000e280000000400 */
[----:B------:R-:W-:Y:S04]  /*0de0*/  LDS.U16 R14, [R29] ;  /* 0x000000001d0e7984 */ /* 0x000fe80000000400 */
[----:B------:R-:W1:Y:S04]  /*0df0*/  LDS.U16 R37, [R29+0x2] ;  /* 0x000002001d257984 */ /* 0x000e680000000400 */
[----:B------:R-:W-:Y:S04]  /*0e00*/  LDS.U16 R15, [R29+0x100] ;  /* 0x000100001d0f7984 */ /* 0x000fe80000000400 */
[----:B------:R-:W2:Y:S04]  /*0e10*/  LDS.U16 R13, [R29+0x102] ;  /* 0x000102001d0d7984 */ /* 0x000ea80000000400 */
[----:B------:R-:W-:Y:S04]  /*0e20*/  LDS.U16 R35, [R29+0x12] ;  /* 0x000012001d237984 */ /* 0x000fe80000000400 */
[----:B------:R-:W-:Y:S04]  /*0e30*/  LDS.U16 R25, [R28+0x200] ;  /* 0x000200001c197984 */ /* 0x000fe80000000400 */
[----:B------:R-:W3:Y:S04]  /*0e40*/  LDS.U16 R34, [R28+0x240] ;  /* 0x000240001c227984 */ /* 0x000ee80000000400 */
[----:B------:R-:W-:Y:S01]  /*0e50*/  LDS.U16 R32, [R29+0x112] ;  /* 0x000112001d207984 */ /* 0x000fe20000000400 */
[----:B0-----:R-:W-:-:S02]  /*0e60*/  IMAD R24, R12, 0x10000, R24 ;  /* 0x000100000c187824 */ /* 0x001fc400078e0218 */
[----:B-1----:R-:W-:Y:S02]  /*0e70*/  IMAD R12, R37, 0x10000, R14 ;  /* 0x00010000250c7824 */ /* 0x002fe400078e020e */
[----:B------:R-:W0:Y:S01]  /*0e80*/  LDS.U16 R14, [R29+0x10] ;  /* 0x000010001d0e7984 */ /* 0x000e220000000400 */
[----:B--2---:R-:W-:-:S03]  /*0e90*/  IMAD R13, R13, 0x10000, R15 ;  /* 0x000100000d0d7824 */ /* 0x004fc600078e020f */
[----:B------:R-:W1:Y:S01]  /*0ea0*/  LDS.U16 R15, [R29+0x110] ;  /* 0x000110001d0f7984 */ /* 0x000e620000000400 */
[----:B---3--:R-:W-:Y:S02]  /*0eb0*/  IMAD R25, R34, 0x10000, R25 ;  /* 0x0001000022197824 */ /* 0x008fe400078e0219 */
[----:B0-----:R-:W-:Y:S02]  /*0ec0*/  IMAD R14, R35, 0x10000, R14 ;  /* 0x00010000230e7824 */ /* 0x001fe400078e020e */
[----:B-1----:R-:W-:-:S07]  /*0ed0*/  IMAD R15, R32, 0x10000, R15 ;  /* 0x00010000200f7824 */ /* 0x002fce00078e020f */
[----:B------:R-:W-:Y:S01]  /*0ee0*/  HMMA.16816.F32 R8, R12, R24, R8 ;  /* 0x000000180c08723c */ /* 0x000fe20000001808 */
[----:B------:R-:W-:-:S04]  /*0ef0*/  NOP ;  /* 0x0000000000007918 */ /* 0x000fc80000000000 */
[----:B------:R-:W-:-:S15]  /*0f00*/  BRA.U UP0, `(.L_x_2) ;  /* 0xfffffff500f07547 */ /* 0x000fde000b83ffff */
[----:B------:R-:W-:-:S12]  /*0f10*/  UIADD3 UR4, UPT, UPT, UR5, -0x10, URZ ;  /* 0xfffffff005047890 */ /* 0x000fd8000fffe0ff */
.L_x_1:
[----:B------:R-:W-:-:S04]  /*0f20*/  UIADD3 UR5, UPT, UPT, UR9, -0x1, URZ ;  /* 0xffffffff09057890 */ /* 0x000fc8000fffe0ff */
[----:B------:R-:W-:-:S09]  /*0f30*/  ULOP3.LUT UP0, URZ, UR5, 0x10, URZ, 0xc0, !UPT ;  /* 0x0000001005ff7892 */ /* 0x000fd2000f80c0ff */
[----:B------:R-:W-:Y:S05]  /*0f40*/  BRA.U UP0, `(.L_x_0) ;  /* 0x0000000500047547 */ /* 0x000fea000b800000 */
[----:B------:R-:W-:Y:S02]  /*0f50*/  IMAD.IADD R17, R33, 0x1, R0 ;  /* 0x0000000121117824 */ /* 0x000fe400078e0200 */
[----:B------:R-:W-:Y:S02]  /*0f60*/  VIADD R13, R3, UR4 ;  /* 0x00000004030d7c36 */ /* 0x000fe40008000000 */
[----:B------:R-:W-:Y:S02]  /*0f70*/  VIADD R5, R17, 0x10 ;  /* 0x0000001011057836 */ /* 0x000fe40000000000 */
[-C--:B------:R-:W-:Y:S02]  /*0f80*/  IMAD R20, R13, R4.reuse, RZ ;  /* 0x000000040d147224 */ /* 0x080fe400078e02ff */
[----:B------:R-:W-:Y:S01]  /*0f90*/  VIADD R21, R0, UR4 ;  /* 0x0000000400157c36 */ /* 0x000fe20008000000 */
[----:B------:R-:W-:Y:S01]  /*0fa0*/  ISETP.GE.AND P0, PT, R5, R4, PT ;  /* 0x000000040500720c */ /* 0x000fe20003f06270 */
[----:B------:R-:W-:-:S03]  /*0fb0*/  IMAD R12, R2, 0x20, R3 ;  /* 0x00000020020c7824 */ /* 0x000fc600078e0203 */
[----:B------:R-:W-:Y:S01]  /*0fc0*/  ISETP.LT.AND P0, PT, R13, UR9, !P0 ;  /* 0x000000090d007c0c */ /* 0x000fe2000c701270 */
[----:B------:R-:W-:-:S12]  /*0fd0*/  VIADD R22, R12, 0x10 ;  /* 0x000000100c167836 */ /* 0x000fd80000000000 */
[--C-:B------:R-:W-:Y:S02]  /*0fe0*/  @P0 SHF.R.S32.HI R5, RZ, 0x1f, R33.reuse ;  /* 0x0000001fff050819 */ /* 0x100fe40000011421 */
[----:B------:R-:W-:Y:S02]  /*0ff0*/  @P0 IADD3 R33, P1, P5, R20, R0, R33 ;  /* 0x0000000014210210 */ /* 0x000fe40007d3e021 */
[----:B------:R-:W-:-:S04]  /*1000*/  @P0 SHF.R.S32.HI R16, RZ, 0x1f, R20 ;  /* 0x0000001fff100819 */ /* 0x000fc80000011414 */
[----:B------:R-:W-:Y:S02]  /*1010*/  @P0 IADD3.X R16, PT, PT, R16, RZ, R5, P1, P5 ;  /* 0x000000ff10100210 */ /* 0x000fe40000fea405 */
[----:B------:R-:W-:-:S04]  /*1020*/  ISETP.GE.AND P1, PT, R21, UR9, PT ;  /* 0x0000000915007c0c */ /* 0x000fc8000bf26270 */
[----:B------:R-:W-:Y:S02]  /*1030*/  ISETP.LT.AND P5, PT, R12, UR8, !P1 ;  /* 0x000000080c007c0c */ /* 0x000fe4000cfa1270 */
[----:B------:R-:W-:-:S11]  /*1040*/  ISETP.LT.AND P1, PT, R22, UR8, !P1 ;  /* 0x0000000816007c0c */ /* 0x000fd6000cf21270 */
[----:B------:R-:W0:Y:S01]  /*1050*/  @P5 LDC.64 R6, c[0x0][0x380] ;  /* 0x0000e000ff065b82 */ /* 0x000e220000000a00 */
[----:B------:R-:W-:Y:S01]  /*1060*/  @P5 IMAD R19, R12, UR9, R21 ;  /* 0x000000090c135c24 */ /* 0x000fe2000f8e0215 */
[----:B------:R-:W-:-:S06]  /*1070*/  @!P5 PRMT R5, RZ, 0x7610, R5 ;  /* 0x00007610ff05d816 */ /* 0x000fcc0000000005 */
[----:B------:R-:W1:Y:S01]  /*1080*/  @P1 LDC.64 R14, c[0x0][0x380] ;  /* 0x0000e000ff0e1b82 */ /* 0x000e620000000a00 */
[----:B0-----:R-:W-:-:S07]  /*1090*/  @P5 IMAD.WIDE.U32 R18, R19, 0x2, R6 ;  /* 0x0000000213125825 */ /* 0x001fce00078e0006 */
[----:B------:R-:W0:Y:S01]  /*10a0*/  @P0 LDC.64 R6, c[0x0][0x388] ;  /* 0x0000e200ff060b82 */ /* 0x000e220000000a00 */
[----:B------:R2:W3:Y:S01]  /*10b0*/  @P5 LDG.E.U16 R5, desc[UR10][R18.64] ;  /* 0x0000000a12055981 */ /* 0x0004e2000c1e1500 */
[----:B------:R-:W-:Y:S01]  /*10c0*/  ISETP.GE.AND P5, PT, R17, R4, PT ;  /* 0x000000041100720c */ /* 0x000fe20003fa6270 */
[----:B------:R-:W-:-:S03]  /*10d0*/  @P1 IMAD R21, R22, UR9, R21 ;  /* 0x0000000916151c24 */ /* 0x000fc6000f8e0215 */
[----:B------:R-:W-:Y:S01]  /*10e0*/  ISETP.LT.AND P5, PT, R13, UR9, !P5 ;  /* 0x000000090d007c0c */ /* 0x000fe2000efa1270 */
[----:B-1----:R-:W-:Y:S01]  /*10f0*/  @P1 IMAD.WIDE.U32 R14, R21, 0x2, R14 ;  /* 0x00000002150e1825 */ /* 0x002fe200078e000e */
[----:B------:R-:W-:-:S06]  /*1100*/  @!P1 PRMT R21, RZ, 0x7610, R21 ;  /* 0x00007610ff159816 */ /* 0x000fcc0000000015 */
[----:B------:R-:W4:Y:S05]  /*1110*/  @P1 LDG.E.U16 R21, desc[UR10][R14.64] ;  /* 0x0000000a0e151981 */ /* 0x000f2a000c1e1500 */
[----:B------:R-:W1:Y:S01]  /*1120*/  @P5 LDC.64 R12, c[0x0][0x388] ;  /* 0x0000e200ff0c5b82 */ /* 0x000e620000000a00 */
[----:B------:R-:W-:Y:S01]  /*1130*/  @P5 IMAD.IADD R17, R17, 0x1, R20 ;  /* 0x0000000111115824 */ /* 0x000fe200078e0214 */
[C---:B0-----:R-:W-:Y:S02]  /*1140*/  @P0 LEA R6, P1, R33.reuse, R6, 0x1 ;  /* 0x0000000621060211 */ /* 0x041fe400078208ff */
[----:B--2---:R-:W-:Y:S02]  /*1150*/  @!P5 PRMT R18, RZ, 0x7610, R18 ;  /* 0x00007610ff12d816 */ /* 0x004fe40000000012 */
[----:B------:R-:W-:-:S02]  /*1160*/  @P0 LEA.HI.X R7, R33, R7, R16, 0x1, P1 ;  /* 0x0000000721070211 */ /* 0x000fc400008f0c10 */
[----:B------:R-:W-:-:S06]  /*1170*/  @!P0 PRMT R16, RZ, 0x7610, R16 ;  /* 0x00007610ff108816 */ /* 0x000fcc0000000010 */
[----:B------:R-:W2:Y:S01]  /*1180*/  @P0 LDG.E.U16 R16, desc[UR10][R6.64+0x20] ;  /* 0x0000200a06100981 */ /* 0x000ea2000c1e1500 */
[----:B-1----:R-:W-:-:S05]  /*1190*/  @P5 IMAD.WIDE R12, R17, 0x2, R12 ;  /* 0x00000002110c5825 */ /* 0x002fca00078e020c */
[----:B------:R-:W2:Y:S01]  /*11a0*/  @P5 LDG.E.U16 R18, desc[UR10][R12.64] ;  /* 0x0000000a0c125981 */ /* 0x000ea2000c1e1500 */
[----:B------:R-:W-:-:S05]  /*11b0*/  LEA R0, R0, UR6, 0x1 ;  /* 0x0000000600007c11 */ /* 0x000fca000f8e08ff */
[----:B------:R-:W-:-:S05]  /*11c0*/  IMAD R20, R3, 0x20, R0 ;  /* 0x0000002003147824 */ /* 0x000fca00078e0200 */
[----:B---3--:R-:W-:Y:S04]  /*11d0*/  STS.U16 [R20], R5 ;  /* 0x0000000514007388 */ /* 0x008fe80000000400 */
[----:B----4-:R-:W-:Y:S04]  /*11e0*/  STS.U16 [R20+0x200], R21 ;  /* 0x0002001514007388 */ /* 0x010fe80000000400 */
[----:B--2---:R-:W-:Y:S04]  /*11f0*/  STS.U16 [R27+0x20], R16 ;  /* 0x000020101b007388 */ /* 0x004fe80000000400 */
[----:B------:R-:W-:Y:S01]  /*1200*/  STS.U16 [R27], R18 ;  /* 0x000000121b007388 */ /* 0x000fe20000000400 */
[----:B------:R-:W-:Y:S06]  /*1210*/  BAR.SYNC.DEFER_BLOCKING 0x0 ;  /* 0x0000000000007b1d */ /* 0x000fec0000010000 */
[----:B------:R-:W-:Y:S04]  /*1220*/  LDS.U16 R0, [R28] ;  /* 0x000000001c007984 */ /* 0x000fe80000000400 */
[----:B------:R-:W0:Y:S04]  /*1230*/  LDS.U16 R19, [R28+0x40] ;  /* 0x000040001c137984 */ /* 0x000e280000000400 */
[----:B------:R-:W-:Y:S04]  /*1240*/  LDS.U16 R3, [R28+0x200] ;  /* 0x000200001c037984 */ /* 0x000fe80000000400 */
[----:B------:R-:W1:Y:S04]  /*1250*/  LDS.U16 R22, [R28+0x240] ;  /* 0x000240001c167984 */ /* 0x000e680000000400 */
[----:B------:R-:W-:Y:S04]  /*1260*/  LDS.U16 R12, [R29] ;  /* 0x000000001d0c7984 */ /* 0x000fe80000000400 */
[----:B------:R-:W2:Y:S04]  /*1270*/  LDS.U16 R17, [R29+0x2] ;  /* 0x000002001d117984 */ /* 0x000ea80000000400 */
[----:B------:R-:W-:Y:S04]  /*1280*/  LDS.U16 R13, [R29+0x100] ;  /* 0x000100001d0d7984 */ /* 0x000fe80000000400 */
[----:B------:R-:W3:Y:S04]  /*1290*/  LDS.U16 R20, [R29+0x102] ;  /* 0x000102001d147984 */ /* 0x000ee80000000400 */
[----:B------:R-:W-:Y:S04]  /*12a0*/  LDS.U16 R14, [R29+0x10] ;  /* 0x000010001d0e7984 */ /* 0x000fe80000000400 */
[----:B------:R-:W4:Y:S04]  /*12b0*/  LDS.U16 R5, [R29+0x12] ;  /* 0x000012001d057984 */ /* 0x000f280000000400 */
[----:B------:R-:W-:Y:S04]  /*12c0*/  LDS.U16 R15, [R29+0x110] ;  /* 0x000110001d0f7984 */ /* 0x000fe80000000400 */
[----:B------:R-:W4:Y:S01]  /*12d0*/  LDS.U16 R16, [R29+0x112] ;  /* 0x000112001d107984 */ /* 0x000f220000000400 */
[----:B0-----:R-:W-:-:S02]  /*12e0*/  IMAD R6, R19, 0x10000, R0 ;  /* 0x0001000013067824 */ /* 0x001fc400078e0200 */
[----:B-1----:R-:W-:Y:S02]  /*12f0*/  IMAD R7, R22, 0x10000, R3 ;  /* 0x0001000016077824 */ /* 0x002fe400078e0203 */
[----:B--2---:R-:W-:Y:S02]  /*1300*/  IMAD R12, R17, 0x10000, R12 ;  /* 0x00010000110c7824 */ /* 0x004fe400078e020c */
[----:B---3--:R-:W-:Y:S02]  /*1310*/  IMAD R13, R20, 0x10000, R13 ;  /* 0x00010000140d7824 */ /* 0x008fe400078e020d */
[----:B----4-:R-:W-:Y:S02]  /*1320*/  IMAD R14, R5, 0x10000, R14 ;  /* 0x00010000050e7824 */ /* 0x010fe400078e020e */
[----:B------:R-:W-:-:S07]  /*1330*/  IMAD R15, R16, 0x10000, R15 ;  /* 0x00010000100f7824 */ /* 0x000fce00078e020f */
[----:B-----5:R-:W-:-:S15]  /*1340*/  HMMA.16816.F32 R8, R12, R6, R8 ;  /* 0x000000060c08723c */ /* 0x020fde0000001808 */
[----:B------:R-:W-:-:S05]  /*1350*/  NOP ;  /* 0x0000000000007918 */ /* 0x000fca0000000000 */
.L_x_0:
[----:B------:R-:W0:Y:S01]  /*1360*/  S2R R0, SR_TID.X ;  /* 0x0000000000007919 */ /* 0x000e220000002100 */
[----:B------:R-:W-:Y:S01]  /*1370*/  ISETP.NE.AND P0, PT, R30, RZ, PT ;  /* 0x000000ff1e00720c */ /* 0x000fe20003f05270 */
[----:B------:R-:W1:Y:S01]  /*1380*/  @P4 LDC.64 R12, c[0x0][0x398] ;  /* 0x0000e600ff0c4b82 */ /* 0x000e620000000a00 */
[----:B------:R-:W-:Y:S01]  /*1390*/  BSSY.RECONVERGENT B0, `(.L_x_3) ;  /* 0x0000019000007945 */ /* 0x000fe20003800200 */
[----:B------:R-:W0:Y:S10]  /*13a0*/  S2R R3, SR_TID.Y ;  /* 0x0000000000037919 */ /* 0x000e340000002200 */
[----:B------:R-:W2:Y:S01]  /*13b0*/  @P0 LDC.64 R6, c[0x0][0x398] ;  /* 0x0000e600ff060b82 */ /* 0x000ea20000000a00 */
[----:B0-----:R-:W-:-:S05]  /*13c0*/  IMAD R0, R3, 0x10, R0 ;  /* 0x0000001003007824 */ /* 0x001fca00078e0200 */
[--C-:B------:R-:W-:Y:S02]  /*13d0*/  SHF.R.U32.HI R3, RZ, 0x3, R0.reuse ;  /* 0x00000003ff037819 */ /* 0x100fe40000011600 */
[----:B------:R-:W-:Y:S02]  /*13e0*/  SHF.R.U32.HI R0, RZ, 0x2, R0 ;  /* 0x00000002ff007819 */ /* 0x000fe40000011600 */
[----:B------:R-:W-:Y:S02]  /*13f0*/  LOP3.LUT R3, R3, 0xff0, RZ, 0xc0, !PT ;  /* 0x00000ff003037812 */ /* 0x000fe400078ec0ff */
[----:B------:R-:W-:-:S03]  /*1400*/  LOP3.LUT R0, R0, 0x7, RZ, 0xc0, !PT ;  /* 0x0000000700007812 */ /* 0x000fc600078ec0ff */
[----:B------:R-:W-:-:S04]  /*1410*/  IMAD R3, R2, 0x20, R3 ;  /* 0x0000002002037824 */ /* 0x000fc800078e0203 */
[----:B------:R-:W-:-:S04]  /*1420*/  IMAD.IADD R5, R0, 0x1, R3 ;  /* 0x0000000100057824 */ /* 0x000fc800078e0203 */
[C---:B------:R-:W-:Y:S02]  /*1430*/  @P0 IMAD R3, R5.reuse, R4, R31 ;  /* 0x0000000405030224 */ /* 0x040fe400078e021f */
[----:B------:R-:W-:Y:S02]  /*1440*/  VIADD R15, R5, 0x8 ;  /* 0x00000008050f7836 */ /* 0x000fe40000000000 */
[----:B--2---:R-:W-:-:S04]  /*1450*/  @P0 IMAD.WIDE R2, R3, 0x4, R6 ;  /* 0x0000000403020825 */ /* 0x004fc800078e0206 */
[----:B------:R-:W-:Y:S01]  /*1460*/  @P4 IMAD R7, R15, R4, R31 ;  /* 0x000000040f074224 */ /* 0x000fe200078e021f */
[----:B-----5:R0:W-:Y:S03]  /*1470*/  @P0 STG.E desc[UR10][R2.64], R8 ;  /* 0x0000000802000986 */ /* 0x0201e6000c10190a */
[----:B-1----:R-:W-:Y:S01]  /*1480*/  @P4 IMAD.WIDE R6, R7, 0x4, R12 ;  /* 0x0000000407064825 */ /* 0x002fe200078e020c */
[----:B------:R-:W-:Y:S06]  /*1490*/  @!P2 BRA `(.L_x_4) ;  /* 0x000000000020a947 */ /* 0x000fec0003800000 */
[----:B------:R-:W1:Y:S01]  /*14a0*/  LDCU.64 UR4, c[0x0][0x398] ;  /* 0x00007300ff0477ac */ /* 0x000e620008000a00 */
[----:B------:R-:W-:Y:S01]  /*14b0*/  IMAD R0, R5, R4, RZ ;  /* 0x0000000405007224 */ /* 0x000fe200078e02ff */
[----:B0-----:R-:W-:-:S04]  /*14c0*/  SHF.R.S32.HI R3, RZ, 0x1f, R31 ;  /* 0x0000001fff037819 */ /* 0x001fc8000001141f */
[----:B------:R-:W-:-:S04]  /*14d0*/  IADD3 R5, P0, PT, R31, R0, RZ ;  /* 0x000000001f057210 */ /* 0x000fc80007f1e0ff */
[----:B------:R-:W-:Y:S02]  /*14e0*/  LEA.HI.X.SX32 R0, R0, R3, 0x1, P0 ;  /* 0x0000000300007211 */ /* 0x000fe400000f0eff */
[----:B-1----:R-:W-:-:S04]  /*14f0*/  LEA R2, P0, R5, UR4, 0x2 ;  /* 0x0000000405027c11 */ /* 0x002fc8000f8010ff */
[----:B------:R-:W-:-:S05]  /*1500*/  LEA.HI.X R3, R5, UR5, R0, 0x2, P0 ;  /* 0x0000000505037c11 */ /* 0x000fca00080f1400 */
[----:B------:R1:W-:Y:S04]  /*1510*/  STG.E desc[UR10][R2.64+0x4], R9 ;  /* 0x0000040902007986 */ /* 0x0003e8000c10190a */
.L_x_4:
[----:B------:R-:W-:Y:S05]  /*1520*/  BSYNC.RECONVERGENT B0 ;  /* 0x0000000000007941 */ /* 0x000fea0003800200 */
.L_x_3:
[----:B------:R2:W-:Y:S01]  /*1530*/  @P4 STG.E desc[UR10][R6.64], R10 ;  /* 0x0000000a06004986 */ /* 0x0005e2000c10190a */
[----:B------:R-:W-:Y:S05]  /*1540*/  @!P3 EXIT ;  /* 0x000000000000b94d */ /* 0x000fea0003800000 */
[----:B------:R-:W0:Y:S01]  /*1550*/  LDCU.64 UR4, c[0x0][0x398] ;  /* 0x00007300ff0477ac */ /* 0x000e220008000a00 */
[----:B------:R-:W-:-:S05]  /*1560*/  IMAD R4, R15, R4, RZ ;  /* 0x000000040f047224 */ /* 0x000fca00078e02ff */
[----:B------:R-:W-:Y:S02]  /*1570*/  SHF.R.S32.HI R0, RZ, 0x1f, R4 ;  /* 0x0000001fff007819 */ /* 0x000fe40000011404 */
[----:B------:R-:W-:-:S04]  /*1580*/  IADD3 R4, P0, PT, R31, R4, RZ ;  /* 0x000000041f047210 */ /* 0x000fc80007f1e0ff */
[----:B------:R-:W-:Y:S02]  /*1590*/  LEA.HI.X.SX32 R31, R31, R0, 0x1, P0 ;  /* 0x000000001f1f7211 */ /* 0x000fe400000f0eff */
[----:B01----:R-:W-:-:S04]  /*15a0*/  LEA R2, P0, R4, UR4, 0x2 ;  /* 0x0000000404027c11 */ /* 0x003fc8000f8010ff */
[----:B------:R-:W-:-:S05]  /*15b0*/  LEA.HI.X R3, R4, UR5, R31, 0x2, P0 ;  /* 0x0000000504037c11 */ /* 0x000fca00080f141f */
[----:B------:R-:W-:Y:S01]  /*15c0*/  STG.E desc[UR10][R2.64+0x4], R11 ;  /* 0x0000040b02007986 */ /* 0x000fe2000c10190a */
[----:B------:R-:W-:Y:S05]  /*15d0*/  EXIT ;  /* 0x000000000000794d */ /* 0x000fea0003800000 */
.L_x_5:
[----:B------:R-:W-:-:S00]  /*15e0*/  BRA `(.L_x_5) ;  /* 0xfffffffc00fc7947 */ /* 0x000fc0000383ffff */
[----:B------:R-:W-:-:S00]  /*15f0*/  NOP ;  /* 0x0000000000007918 */ /* 0x000fc00000000000 */
        /* <DEDUP_REMOVED lines=8> */
.L_x_6:


//--------------------- .nv.shared._Z6tc_mmaP6__halfS0_PfS1_iii --------------------------
	.section	.nv.shared._Z6tc_mmaP6__halfS0_PfS1_iii,"aw",@nobits
	.sectionflags	@""
	.align	2
.nv.shared._Z6tc_mmaP6__halfS0_PfS1_iii:
	.zero		3072


//--------------------- .nv.shared.reserved.0     --------------------------
	.section	.nv.shared.reserved.0,"aw",@nobits
	.weak		__nv_reservedSMEM_offset_0_alias
	.size		__nv_reservedSMEM_offset_0_alias, 0, 64
	.other		__nv_reservedSMEM_offset_0_alias,@"STO_CUDA_RESERVED_SHARED STV_DEFAULT"
__nv_reservedSMEM_offset_0_alias:
	.zero		0
	.zero		64


//--------------------- .nv.constant0._Z6tc_mmaP6__halfS0_PfS1_iii --------------------------
	.section	.nv.constant0._Z6tc_mmaP6__halfS0_PfS1_iii,"a",@progbits
	.sectionflags	@""
	.align	4
.nv.constant0._Z6tc_mmaP6__halfS0_PfS1_iii:
	.zero		940


//--------------------- SYMBOLS --------------------------

	.type		.nv.reservedSmem.offset0,@object
	.size		.nv.reservedSmem.offset0,0x4
	.type		.nv.reservedSmem.cap,@object
	.size		.nv.reservedSmem.cap,0x4
